def gluon_wgmma(
    a_ptr,
    b_ptr,
    c_ptr,
    M,
    N,
    K,
    stride_am,
    stride_bk,
    stride_cm,
    BLOCK_M: gl.constexpr,
    BLOCK_N: gl.constexpr,
    BLOCK_K: gl.constexpr,
    DTYPE: gl.constexpr,
    A_LAYOUT: gl.constexpr,
    B_LAYOUT: gl.constexpr,
    C_LAYOUT: gl.constexpr,
    B_SHAPE: gl.constexpr,
    TRANS_B: gl.constexpr,
    NUM_BUFFERS: gl.constexpr,
    NUM_WARPS: gl.constexpr,
):
    a_desc = tma.make_tensor_descriptor(
        a_ptr, [M, K], [stride_am, 1], [BLOCK_M, BLOCK_K], A_LAYOUT
    )
    b_desc = tma.make_tensor_descriptor(
        b_ptr,
        [N, K] if TRANS_B else [K, N],
        [stride_bk, 1],
        B_SHAPE,
        B_LAYOUT,
    )
    c_desc = tma.make_tensor_descriptor(
        c_ptr, [M, N], [stride_cm, 1], [BLOCK_M, BLOCK_N], C_LAYOUT
    )

    a_bufs = gl.allocate_shared_memory(
        DTYPE, [NUM_BUFFERS, BLOCK_M, BLOCK_K], A_LAYOUT
    )
    b_bufs = gl.allocate_shared_memory(DTYPE, [NUM_BUFFERS] + B_SHAPE, B_LAYOUT)

    pid_m = gl.program_id(0)
    pid_n = gl.program_id(1)
    off_m = pid_m * BLOCK_M
    off_n = pid_n * BLOCK_N

    mma_layout: gl.constexpr = pick_wgmma_layout(DTYPE, BLOCK_M, BLOCK_N, NUM_WARPS)
    acc = warpgroup_mma_init(
        gl.zeros((BLOCK_M, BLOCK_N), dtype=gl.float32, layout=mma_layout)
    )

    bars = gl.allocate_shared_memory(
        gl.int64, [NUM_BUFFERS, 1], mbarrier.MBarrierLayout()
    )
    for i in gl.static_range(NUM_BUFFERS):
        mbarrier.init(bars.index(i), count=1)
    idx = 0
    phase = 0

    for k in range(0, K, BLOCK_K):
        a = a_bufs.index(idx)
        b = b_bufs.index(idx)
        bar = bars.index(idx)
        mbarrier.expect(bar, a_desc.block_type.nbytes + b_desc.block_type.nbytes)
        tma.async_copy_global_to_shared(a_desc, [off_m, k], bar, a)
        tma.async_copy_global_to_shared(
            b_desc, [off_n, k] if TRANS_B else [k, off_n], bar, b
        )
        mbarrier.wait(bar, phase=phase)

        if TRANS_B:
            b = b.permute((1, 0))
        acc = warpgroup_mma_wait(num_outstanding=0, deps=(acc,))
        acc = warpgroup_mma(a, b, acc, is_async=True)

        idx += 1
        if idx == NUM_BUFFERS:
            idx = 0
            phase ^= 1

    acc = warpgroup_mma_wait(num_outstanding=0, deps=(acc,))
    for i in gl.static_range(NUM_BUFFERS):
        mbarrier.invalidate(bars.index(i))

    c_smem = gl.allocate_shared_memory(DTYPE, [BLOCK_M, BLOCK_N], C_LAYOUT)
    c_smem.store(acc.to(DTYPE))
    fence_async_shared()
    tma.async_copy_shared_to_global(c_desc, [off_m, off_n], c_smem)
    tma.store_wait(pendings=0)

# config = {"BLOCK_K": 64, "BLOCK_M": 128, "BLOCK_N": 128, "arch": "sm_90", "dtype": "fp8e4m3", "num_buffers": 1, "num_warps": 8, "trans_b": 1}
# arch = sm_90


// ===== COMPILED SASS (sm_90a) =====

	.target	sm_90a

	.elftype	@"ET_EXEC"


//--------------------- .note.nv.tkinfo           --------------------------
	.section	.note.nv.tkinfo,"",@"SHT_NOTE"
	.sectionflags	@"SHF_NOTE_NV_TKINFO"
	.tkinfo
        /*0018*/ 	.word	0x00000002
        /*0030*/ 	.string	""
        /*0030*/ 	.string	"ptxas"
        /*0030*/ 	.string	"Cuda compilation tools, release 13.0, V13.0.88"
        /*0030*/ 	.string	"Build cuda_13.0.r13.0/compiler.36424714_0"
        /*0030*/ 	.string	"-v  -suppress-debug-info  -lineinfo  -arch sm_90a "



//--------------------- .note.nv.cuinfo           --------------------------
	.section	.note.nv.cuinfo,"",@"SHT_NOTE"
	.sectionflags	@"SHF_NOTE_NV_CUINFO"
        /*0018*/ 	.short	0x0002
        /*001a*/ 	.short	0x005a
        /*001c*/ 	.short	0x0082
	.zero		2


//--------------------- .nv.info                  --------------------------
	.section	.nv.info,"",@"SHT_CUDA_INFO"
	.align	4


	//----- nvinfo : EIATTR_REGCOUNT
	.align		4
        /*0000*/ 	.byte	0x04, 0x2f
        /*0002*/ 	.short	(.L_1 - .L_0)
	.align		4
.L_0:
        /*0004*/ 	.word	index@(gluon_wgmma)
        /*0008*/ 	.word	0x0000005a


	//----- nvinfo : EIATTR_FRAME_SIZE
	.align		4
.L_1:
        /*000c*/ 	.byte	0x04, 0x11
        /*000e*/ 	.short	(.L_3 - .L_2)
	.align		4
.L_2:
        /*0010*/ 	.word	index@(gluon_wgmma)
        /*0014*/ 	.word	0x00000000


	//----- nvinfo : EIATTR_MIN_STACK_SIZE
	.align		4
.L_3:
        /*0018*/ 	.byte	0x04, 0x12
        /*001a*/ 	.short	(.L_5 - .L_4)
	.align		4
.L_4:
        /*001c*/ 	.word	index@(gluon_wgmma)
        /*0020*/ 	.word	0x00000000
.L_5:


//--------------------- .nv.compat                --------------------------
	.section	.nv.compat,"",@"SHT_CUDA_COMPAT_INFO"
	.align	4
        /*0000*/ 	.byte	0x02, 0x09, 0x01, 0x00, 0x02, 0x02, 0x04, 0x00, 0x02, 0x05, 0x05, 0x00, 0x03, 0x07, 0x01, 0x01
        /*0010*/ 	.byte	0x02, 0x03, 0x03, 0x00, 0x02, 0x06, 0x01, 0x00, 0x04, 0x0b, 0x08, 0x00, 0x00, 0x00, 0x00, 0x00
        /*0020*/ 	.byte	0x00, 0x00, 0x00, 0x00


//--------------------- .nv.info.gluon_wgmma      --------------------------
	.section	.nv.info.gluon_wgmma,"",@"SHT_CUDA_INFO"
	.sectionflags	@""
	.align	4


	//----- nvinfo : EIATTR_CUDA_API_VERSION
	.align		4
        /*0000*/ 	.byte	0x04, 0x37
        /*0002*/ 	.short	(.L_7 - .L_6)
.L_6:
        /*0004*/ 	.word	0x00000082


	//----- nvinfo : EIATTR_KPARAM_INFO
	.align		4
.L_7:
        /*0008*/ 	.byte	0x04, 0x17
        /*000a*/ 	.short	(.L_9 - .L_8)
.L_8:
        /*000c*/ 	.word	0x00000000
        /*0010*/ 	.short	0x000a
        /*0012*/ 	.short	0x0048
        /*0014*/ 	.byte	0x00, 0xf4, 0x21, 0x00


	//----- nvinfo : EIATTR_KPARAM_INFO
	.align		4
.L_9:
        /*0018*/ 	.byte	0x04, 0x17
        /*001a*/ 	.short	(.L_11 - .L_10)
.L_10:
        /*001c*/ 	.word	0x00000000
        /*0020*/ 	.short	0x0009
        /*0022*/ 	.short	0x0040
        /*0024*/ 	.byte	0x00, 0xf4, 0x21, 0x00


	//----- nvinfo : EIATTR_KPARAM_INFO
	.align		4
.L_11:
        /*0028*/ 	.byte	0x04, 0x17
        /*002a*/ 	.short	(.L_13 - .L_12)
.L_12:
        /*002c*/ 	.word	0x00000000
        /*0030*/ 	.short	0x0008
        /*0032*/ 	.short	0x0038
        /*0034*/ 	.byte	0x00, 0xf0, 0x21, 0x00


	//----- nvinfo : EIATTR_KPARAM_INFO
	.align		4
.L_13:
        /*0038*/ 	.byte	0x04, 0x17
        /*003a*/ 	.short	(.L_15 - .L_14)
.L_14:
        /*003c*/ 	.word	0x00000000
        /*0040*/ 	.short	0x0007
        /*0042*/ 	.short	0x0030
        /*0044*/ 	.byte	0x00, 0xf0, 0x21, 0x00


	//----- nvinfo : EIATTR_KPARAM_INFO
	.align		4
.L_15:
        /*0048*/ 	.byte	0x04, 0x17
        /*004a*/ 	.short	(.L_17 - .L_16)
.L_16:
        /*004c*/ 	.word	0x00000000
        /*0050*/ 	.short	0x0006
        /*0052*/ 	.short	0x0028
        /*0054*/ 	.byte	0x00, 0xf0, 0x21, 0x00


	//----- nvinfo : EIATTR_KPARAM_INFO
	.align		4
.L_17:
        /*0058*/ 	.byte	0x04, 0x17
        /*005a*/ 	.short	(.L_19 - .L_18)
.L_18:
        /*005c*/ 	.word	0x00000000
        /*0060*/ 	.short	0x0005
        /*0062*/ 	.short	0x0020
        /*0064*/ 	.byte	0x00, 0xf0, 0x11, 0x00


	//----- nvinfo : EIATTR_KPARAM_INFO
	.align		4
.L_19:
        /*0068*/ 	.byte	0x04, 0x17
        /*006a*/ 	.short	(.L_21 - .L_20)
.L_20:
        /*006c*/ 	.word	0x00000000
        /*0070*/ 	.short	0x0004
        /*0072*/ 	.short	0x001c
        /*0074*/ 	.byte	0x00, 0xf0, 0x11, 0x00


	//----- nvinfo : EIATTR_KPARAM_INFO
	.align		4
.L_21:
        /*0078*/ 	.byte	0x04, 0x17
        /*007a*/ 	.short	(.L_23 - .L_22)
.L_22:
        /*007c*/ 	.word	0x00000000
        /*0080*/ 	.short	0x0003
        /*0082*/ 	.short	0x0018
        /*0084*/ 	.byte	0x00, 0xf0, 0x11, 0x00


	//----- nvinfo : EIATTR_KPARAM_INFO
	.align		4
.L_23:
        /*0088*/ 	.byte	0x04, 0x17
        /*008a*/ 	.short	(.L_25 - .L_24)
.L_24:
        /*008c*/ 	.word	0x00000000
        /*0090*/ 	.short	0x0002
        /*0092*/ 	.short	0x0010
        /*0094*/ 	.byte	0x00, 0xf4, 0x21, 0x00


	//----- nvinfo : EIATTR_KPARAM_INFO
	.align		4
.L_25:
        /*0098*/ 	.byte	0x04, 0x17
        /*009a*/ 	.short	(.L_27 - .L_26)
.L_26:
        /*009c*/ 	.word	0x00000000
        /*00a0*/ 	.short	0x0001
        /*00a2*/ 	.short	0x0008
        /*00a4*/ 	.byte	0x00, 0xf4, 0x21, 0x00


	//----- nvinfo : EIATTR_KPARAM_INFO
	.align		4
.L_27:
        /*00a8*/ 	.byte	0x04, 0x17
        /*00aa*/ 	.short	(.L_29 - .L_28)
.L_28:
        /*00ac*/ 	.word	0x00000000
        /*00b0*/ 	.short	0x0000
        /*00b2*/ 	.short	0x0000
        /*00b4*/ 	.byte	0x00, 0xf4, 0x21, 0x00


	//----- nvinfo : EIATTR_SPARSE_MMA_MASK
	.align		4
.L_29:
        /*00b8*/ 	.byte	0x03, 0x50
        /*00ba*/ 	.short	0x0000


	//----- nvinfo : EIATTR_MAXREG_COUNT
	.align		4
        /*00bc*/ 	.byte	0x03, 0x1b
        /*00be*/ 	.short	0x00ff


	//----- nvinfo : EIATTR_NUM_BARRIERS
	.align		4
        /*00c0*/ 	.byte	0x02, 0x4c
        /*00c2*/ 	.byte	0x01
	.zero		1


	//----- nvinfo : EIATTR_MERCURY_ISA_VERSION
	.align		4
        /*00c4*/ 	.byte	0x03, 0x5f
        /*00c6*/ 	.short	0x0101


	//----- nvinfo : EIATTR_INT_WARP_WIDE_INSTR_OFFSETS
	.align		4
        /*00c8*/ 	.byte	0x04, 0x31
        /*00ca*/ 	.short	(.L_31 - .L_30)


	//   ....[0]....
.L_30:
        /*00cc*/ 	.word	0x00001390


	//   ....[1]....
        /*00d0*/ 	.word	0x00001420


	//   ....[2]....
        /*00d4*/ 	.word	0x000017e0


	//   ....[3]....
        /*00d8*/ 	.word	0x000017f0


	//   ....[4]....
        /*00dc*/ 	.word	0x00001800


	//   ....[5]....
        /*00e0*/ 	.word	0x00001810


	//   ....[6]....
        /*00e4*/ 	.word	0x00001cb0


	//   ....[7]....
        /*00e8*/ 	.word	0x00001cf0


	//----- nvinfo : EIATTR_COOP_GROUP_MASK_REGIDS
	.align		4
.L_31:
        /*00ec*/ 	.byte	0x04, 0x29
        /*00ee*/ 	.short	(.L_33 - .L_32)


	//   ....[0]....
.L_32:
        /*00f0*/ 	.word	0xffffffff


	//   ....[1]....
        /*00f4*/ 	.word	0xffffffff


	//   ....[2]....
        /*00f8*/ 	.word	0xffffffff


	//----- nvinfo : EIATTR_COOP_GROUP_INSTR_OFFSETS
	.align		4
.L_33:
        /*00fc*/ 	.byte	0x04, 0x28
        /*00fe*/ 	.short	(.L_35 - .L_34)


	//   ....[0]....
.L_34:
        /*0100*/ 	.word	0x00000130


	//   ....[1]....
        /*0104*/ 	.word	0x000006e0


	//   ....[2]....
        /*0108*/ 	.word	0x00000cc0


	//----- nvinfo : EIATTR_MBARRIER_INSTR_OFFSETS
	.align		4
.L_35:
        /*010c*/ 	.byte	0x04, 0x39
        /*010e*/ 	.short	(.L_37 - .L_36)


	//   ....[0]....
.L_36:
        /*0110*/ 	.word	0x000014b0
        /*0114*/ 	.word	0x000000ff
        /*0118*/ 	.word	0x00004000
        /*011c*/ 	.short	0x0100
        /*011e*/ 	.byte	0x08
	.zero		1


	//   ....[1]....
        /*0120*/ 	.word	0x00001920
        /*0124*/ 	.word	0x000000ff
        /*0128*/ 	.word	0x00004000
        /*012c*/ 	.short	0x010a
        /*012e*/ 	.byte	0x08
	.zero		1


	//   ....[2]....
        /*0130*/ 	.word	0x00001be0
        /*0134*/ 	.word	0x000000ff
        /*0138*/ 	.word	0x00004000
        /*013c*/ 	.short	0x0108
        /*013e*/ 	.byte	0x08
	.zero		1


	//   ....[3]....
        /*0140*/ 	.word	0x000020b0
        /*0144*/ 	.word	0x000000ff
        /*0148*/ 	.word	0x00004000
        /*014c*/ 	.short	0x010a
        /*014e*/ 	.byte	0x08
	.zero		1


	//----- nvinfo : EIATTR_NUM_MBARRIERS
	.align		4
.L_37:
        /*0150*/ 	.byte	0x03, 0x38
        /*0152*/ 	.short	0x0001


	//----- nvinfo : EIATTR_EXIT_INSTR_OFFSETS
	.align		4
        /*0154*/ 	.byte	0x04, 0x1c
        /*0156*/ 	.short	(.L_39 - .L_38)


	//   ....[0]....
.L_38:
        /*0158*/ 	.word	0x000020a0


	//----- nvinfo : EIATTR_REQNTID
	.align		4
.L_39:
        /*015c*/ 	.byte	0x04, 0x10
        /*015e*/ 	.short	(.L_41 - .L_40)
.L_40:
        /*0160*/ 	.word	0x00000100
        /*0164*/ 	.word	0x00000001
        /*0168*/ 	.word	0x00000001


	//----- nvinfo : EIATTR_CRS_STACK_SIZE
	.align		4
.L_41:
        /*016c*/ 	.byte	0x04, 0x1e
        /*016e*/ 	.short	(.L_43 - .L_42)
.L_42:
        /*0170*/ 	.word	0x00000000


	//----- nvinfo : EIATTR_CBANK_PARAM_SIZE
	.align		4
.L_43:
        /*0174*/ 	.byte	0x03, 0x19
        /*0176*/ 	.short	0x0050


	//----- nvinfo : EIATTR_PARAM_CBANK
	.align		4
        /*0178*/ 	.byte	0x04, 0x0a
        /*017a*/ 	.short	(.L_45 - .L_44)
	.align		4
.L_44:
        /*017c*/ 	.word	index@(.nv.constant0.gluon_wgmma)
        /*0180*/ 	.short	0x0210
        /*0182*/ 	.short	0x0050


	//----- nvinfo : EIATTR_SW_WAR
	.align		4
.L_45:
        /*0184*/ 	.byte	0x04, 0x36
        /*0186*/ 	.short	(.L_47 - .L_46)
.L_46:
        /*0188*/ 	.word	0x00000008
.L_47:


//--------------------- .nv.callgraph             --------------------------
	.section	.nv.callgraph,"",@"SHT_CUDA_CALLGRAPH"
	.align	4
	.sectionentsize	8
	.align		4
        /*0000*/ 	.word	0x00000000
	.align		4
        /*0004*/ 	.word	0xffffffff
	.align		4
        /*0008*/ 	.word	0x00000000
	.align		4
        /*000c*/ 	.word	0xfffffffe
	.align		4
        /*0010*/ 	.word	0x00000000
	.align		4
        /*0014*/ 	.word	0xfffffffd
	.align		4
        /*0018*/ 	.word	0x00000000
	.align		4
        /*001c*/ 	.word	0xfffffffc


//--------------------- .text.gluon_wgmma         --------------------------
	.section	.text.gluon_wgmma,"ax",@progbits
	.align	128
        .global         gluon_wgmma
        .type           gluon_wgmma,@function
        .size           gluon_wgmma,(.L_x_53 - gluon_wgmma)
        .other          gluon_wgmma,@"STO_CUDA_ENTRY STV_DEFAULT"
gluon_wgmma:
.text.gluon_wgmma:
[----:B------:R-:W-:Y:S01]  /*0000*/  LDC R1, c[0x0][0x28] ;  /* 0x00000a00ff017b82 */ /* 0x000fe20000000800 */
[----:B------:R-:W1:Y:S07]  /*0010*/  S2R R0, SR_TID.X ;  /* 0x0000000000007919 */ /* 0x000e6e0000002100 */
[----:B------:R-:W2:Y:S01]  /*0020*/  S2UR UR4, SR_CgaCtaId ;  /* 0x00000000000479c3 */ /* 0x000ea20000008800 */
[----:B------:R-:W-:Y:S01]  /*0030*/  UMOV UR8, 0x400 ;  /* 0x0000040000087882 */ /* 0x000fe20000000000 */
[----:B------:R-:W-:Y:S01]  /*0040*/  ULDC UR6, c[0x0][0xc] ;  /* 0x0000030000067ab9 */ /* 0x000fe20000000800 */
[----:B------:R-:W-:Y:S05]  /*0050*/  BSSY B0, `(.L_x_0) ;  /* 0x000001e000007945 */ /* 0x000fea0003800000 */
[----:B------:R-:W3:Y:S08]  /*0060*/  LDC R14, c[0x0][0x230] ;  /* 0x00008c00ff0e7b82 */ /* 0x000ef00000000800 */
[----:B------:R-:W-:Y:S08]  /*0070*/  S2UR UR26, SR_CTAID.Y ;  /* 0x00000000001a79c3 */ /* 0x000ff00000002600 */
[----:B------:R-:W4:Y:S01]  /*0080*/  S2UR UR5, SR_CTAID.Z ;  /* 0x00000000000579c3 */ /* 0x000f220000002700 */
[----:B--2---:R-:W-:-:S03]  /*0090*/  ULEA UR8, UR4, UR8, 0x18 ;  /* 0x0000000804087291 */ /* 0x004fc6000f8ec03f */
[----:B------:R-:W-:Y:S01]  /*00a0*/  ULDC UR4, c[0x0][0x10] ;  /* 0x0000040000047ab9 */ /* 0x000fe20000000800 */
[----:B-1----:R-:W-:-:S03]  /*00b0*/  LOP3.LUT R7, R0, 0xff, RZ, 0xc0, !PT ;  /* 0x000000ff00077812 */ /* 0x002fc600078ec0ff */
[----:B------:R-:W1:Y:S01]  /*00c0*/  S2UR UR27, SR_CTAID.X ;  /* 0x00000000001b79c3 */ /* 0x000e620000002500 */
[----:B---3--:R-:W-:Y:S01]  /*00d0*/  VIADD R5, R14, 0xffffffff ;  /* 0xffffffff0e057836 */ /* 0x008fe20000000000 */
[C---:B------:R-:W-:Y:S02]  /*00e0*/  ISETP.GE.U32.AND P0, PT, R7.reuse, 0x20, PT ;  /* 0x000000200700780c */ /* 0x040fe40003f06070 */
[C---:B------:R-:W-:Y:S02]  /*00f0*/  ISETP.NE.U32.AND P2, PT, R7.reuse, RZ, PT ;  /* 0x000000ff0700720c */ /* 0x040fe40003f45070 */
[----:B------:R-:W-:Y:S02]  /*0100*/  LEA R4, R7, UR8, 0x2 ;  /* 0x0000000807047c11 */ /* 0x000fe4000f8e10ff */
[----:B------:R-:W2:Y:S07]  /*0110*/  LDC R6, c[0x0][0x228] ;  /* 0x00008a00ff067b82 */ /* 0x000eae0000000800 */
[----:B------:R3:W-:Y:S01]  /*0120*/  @!P0 STS [R4], RZ ;  /* 0x000000ff04008388 */ /* 0x0007e20000000800 */
[----:B------:R-:W-:-:S03]  /*0130*/  NOP ;  /* 0x0000000000007918 */ /* 0x000fc60000000000 */
[----:B------:R3:W-:Y:S01]  /*0140*/  @!P2 STS [UR8+0x20], R5 ;  /* 0x00002005ff00a988 */ /* 0x0007e20008000808 */
[----:B----4-:R-:W-:-:S04]  /*0150*/  UIMAD UR4, UR5, UR4, UR26 ;  /* 0x00000004050472a4 */ /* 0x010fc8000f8e021a */
[----:B-1----:R-:W-:-:S03]  /*0160*/  UIMAD UR4, UR4, UR6, UR27 ;  /* 0x00000006040472a4 */ /* 0x002fc6000f8e021b */
[----:B------:R-:W-:Y:S01]  /*0170*/  ULDC.64 UR6, c[0x0][0x250] ;  /* 0x0000940000067ab9 */ /* 0x000fe20000000a00 */
[----:B------:R-:W-:Y:S01]  /*0180*/  UIMAD UR4, UR4, 0x180, URZ ;  /* 0x00000180040478a4 */ /* 0x000fe2000f8e023f */
[----:B--2---:R-:W-:-:S03]  /*0190*/  VIADD R6, R6, 0xffffffff ;  /* 0xffffffff06067836 */ /* 0x004fc60000000000 */
[----:B------:R-:W-:-:S04]  /*01a0*/  UIADD3 UR16, UP0, UR4, UR6, URZ ;  /* 0x0000000604107290 */ /* 0x000fc8000ff1e03f */
[----:B------:R-:W-:Y:S01]  /*01b0*/  ULEA.HI.X.SX32 UR17, UR4, UR7, 0x1, UP0 ;  /* 0x0000000704117291 */ /* 0x000fe200080f0e3f */
[----:B---3--:R-:W-:Y:S11]  /*01c0*/  @P2 BRA `(.L_x_1) ;  /* 0x0000000000182947 */ /* 0x008ff60003800000 */
[----:B------:R-:W1:Y:S01]  /*01d0*/  LDS R2, [UR8+0x8] ;  /* 0x00000808ff027984 */ /* 0x000e620008000800 */
[----:B------:R-:W2:Y:S01]  /*01e0*/  LDC.64 R8, c[0x0][0x210] ;  /* 0x00008400ff087b82 */ /* 0x000ea20000000a00 */
[----:B------:R-:W-:Y:S02]  /*01f0*/  IMAD.MOV.U32 R3, RZ, RZ, 0x70 ;  /* 0x00000070ff037424 */ /* 0x000fe400078e00ff */
[----:B--2---:R2:W-:Y:S03]  /*0200*/  STS.64 [UR8], R8 ;  /* 0x00000008ff007988 */ /* 0x0045e60008000a08 */
[----:B-1----:R-:W-:-:S05]  /*0210*/  LOP3.LUT R2, R2, 0x10, R3, 0xd8, !PT ;  /* 0x0000001002027812 */ /* 0x002fca00078ed803 */
[----:B------:R2:W-:Y:S02]  /*0220*/  STS [UR8+0x8], R2 ;  /* 0x00000802ff007988 */ /* 0x0005e40008000808 */
.L_x_1:
[----:B------:R-:W-:Y:S05]  /*0230*/  BSYNC B0 ;  /* 0x0000000000007941 */ /* 0x000fea0003800000 */
.L_x_0:
[----:B------:R-:W-:Y:S04]  /*0240*/  BSSY B0, `(.L_x_2) ;  /* 0x000000a000007945 */ /* 0x000fe80003800000 */
[----:B------:R-:W-:Y:S05]  /*0250*/  @P2 BRA `(.L_x_3) ;  /* 0x0000000000202947 */ /* 0x000fea0003800000 */
[----:B--2---:R-:W1:Y:S01]  /*0260*/  LDS R2, [UR8+0x34] ;  /* 0x00003408ff027984 */ /* 0x004e620008000800 */
[----:B------:R-:W-:Y:S02]  /*0270*/  IMAD.MOV.U32 R3, RZ, RZ, 0x3f000000 ;  /* 0x3f000000ff037424 */ /* 0x000fe400078e00ff */
[----:B------:R-:W-:Y:S01]  /*0280*/  @!P2 IMAD.MOV.U32 R8, RZ, RZ, 0x7f ;  /* 0x0000007fff08a424 */ /* 0x000fe200078e00ff */
[----:B------:R-:W2:Y:S02]  /*0290*/  @!P2 LDS R9, [UR8+0x38] ;  /* 0x00003808ff09a984 */ /* 0x000ea40008000800 */
[----:B-1----:R-:W-:Y:S02]  /*02a0*/  LOP3.LUT R2, R2, 0xff000000, R3, 0xb8, !PT ;  /* 0xff00000002027812 */ /* 0x002fe400078eb803 */
[----:B--2---:R-:W-:-:S03]  /*02b0*/  @!P2 LOP3.LUT R3, R9, 0xff, R8, 0xb8, !PT ;  /* 0x000000ff0903a812 */ /* 0x004fc600078eb808 */
[----:B------:R1:W-:Y:S04]  /*02c0*/  STS [UR8+0x34], R2 ;  /* 0x00003402ff007988 */ /* 0x0003e80008000808 */
[----:B------:R1:W-:Y:S02]  /*02d0*/  @!P2 STS [UR8+0x38], R3 ;  /* 0x00003803ff00a988 */ /* 0x0003e40008000808 */
.L_x_3:
[----:B------:R-:W-:Y:S05]  /*02e0*/  BSYNC B0 ;  /* 0x0000000000007941 */ /* 0x000fea0003800000 */
.L_x_2:
[----:B------:R-:W-:Y:S04]  /*02f0*/  BSSY B0, `(.L_x_4) ;  /* 0x000000a000007945 */ /* 0x000fe80003800000 */
[----:B------:R-:W-:Y:S05]  /*0300*/  @P2 BRA `(.L_x_5) ;  /* 0x0000000000202947 */ /* 0x000fea0003800000 */
[----:B-12---:R-:W1:Y:S01]  /*0310*/  LDS R2, [UR8+0x1c] ;  /* 0x00001c08ff027984 */ /* 0x006e620008000800 */
[----:B------:R-:W2:Y:S03]  /*0320*/  LDC.64 R10, c[0x0][0x238] ;  /* 0x00008e00ff0a7b82 */ /* 0x000ea60000000a00 */
[----:B------:R3:W-:Y:S01]  /*0330*/  STS [UR8+0x24], R6 ;  /* 0x00002406ff007988 */ /* 0x0007e20008000808 */
[--C-:B--2---:R-:W-:Y:S02]  /*0340*/  SHF.R.U32.HI R9, RZ, 0x4, R11.reuse ;  /* 0x00000004ff097819 */ /* 0x104fe4000001160b */
[----:B------:R-:W-:-:S05]  /*0350*/  SHF.R.U64 R3, R10, 0x4, R11 ;  /* 0x000000040a037819 */ /* 0x000fca000000120b */
[----:B------:R3:W-:Y:S01]  /*0360*/  STS [UR8+0xc], R3 ;  /* 0x00000c03ff007988 */ /* 0x0007e20008000808 */
[----:B-1----:R-:W-:-:S05]  /*0370*/  LOP3.LUT R2, R2, 0xf, R9, 0xb8, !PT ;  /* 0x0000000f02027812 */ /* 0x002fca00078eb809 */
[----:B------:R3:W-:Y:S02]  /*0380*/  STS [UR8+0x1c], R2 ;  /* 0x00001c02ff007988 */ /* 0x0007e40008000808 */
.L_x_5:
[----:B------:R-:W-:Y:S05]  /*0390*/  BSYNC B0 ;  /* 0x0000000000007941 */ /* 0x000fea0003800000 */
.L_x_4:
[----:B------:R-:W-:Y:S04]  /*03a0*/  BSSY B1, `(.L_x_6) ;  /* 0x000001e000017945 */ /* 0x000fe80003800000 */
[----:B------:R-:W-:Y:S01]  /*03b0*/  BSSY B0, `(.L_x_7) ;  /* 0x0000019000007945 */ /* 0x000fe20003800000 */
[----:B------:R-:W-:-:S03]  /*03c0*/  IMAD.MOV.U32 R10, RZ, RZ, RZ ;  /* 0x000000ffff0a7224 */ /* 0x000fc600078e00ff */
[----:B------:R-:W-:Y:S05]  /*03d0*/  @P2 BRA `(.L_x_8) ;  /* 0x00000000001c2947 */ /* 0x000fea0003800000 */
[----:B-123--:R-:W1:Y:S02]  /*03e0*/  LDS R2, [UR8+0x34] ;  /* 0x00003408ff027984 */ /* 0x00ee640008000800 */
[----:B-1----:R-:W-:-:S05]  /*03f0*/  LOP3.LUT R2, R2, 0x7, RZ, 0xb8, !PT ;  /* 0x0000000702027812 */ /* 0x002fca00078eb8ff */
[----:B------:R1:W-:Y:S01]  /*0400*/  STS [UR8+0x34], R2 ;  /* 0x00003402ff007988 */ /* 0x0003e20008000808 */
[----:B------:R-:W-:Y:S05]  /*0410*/  @P2 BRA `(.L_x_9) ;  /* 0x00000000001c2947 */ /* 0x000fea0003800000 */
[----:B-1----:R-:W1:Y:S02]  /*0420*/  LDS R2, [UR8+0x34] ;  /* 0x00003408ff027984 */ /* 0x002e640008000800 */
[----:B-1----:R-:W-:-:S05]  /*0430*/  LOP3.LUT R2, R2, 0x38, RZ, 0xb8, !PT ;  /* 0x0000003802027812 */ /* 0x002fca00078eb8ff */
[----:B------:R4:W-:Y:S02]  /*0440*/  STS [UR8+0x34], R2 ;  /* 0x00003402ff007988 */ /* 0x0009e40008000808 */
.L_x_8:
[----:B------:R-:W-:Y:S05]  /*0450*/  @P2 BRA `(.L_x_10) ;  /* 0x00000000001c2947 */ /* 0x000fea0003800000 */
[----:B-1234-:R-:W1:Y:S02]  /*0460*/  LDS R2, [UR8+0x8] ;  /* 0x00000808ff027984 */ /* 0x01ee640008000800 */
[----:B-1----:R-:W-:-:S05]  /*0470*/  LOP3.LUT R2, R2, 0x780, RZ, 0xb8, !PT ;  /* 0x0000078002027812 */ /* 0x002fca00078eb8ff */
[----:B------:R2:W-:Y:S02]  /*0480*/  STS [UR8+0x8], R2 ;  /* 0x00000802ff007988 */ /* 0x0005e40008000808 */
.L_x_9:
[----:B------:R-:W-:Y:S05]  /*0490*/  @P2 BRA `(.L_x_11) ;  /* 0x0000000000282947 */ /* 0x000fea0003800000 */
[----:B-12---:R-:W1:Y:S02]  /*04a0*/  LDS R2, [UR8+0x8] ;  /* 0x00000808ff027984 */ /* 0x006e640008000800 */
[----:B-1----:R-:W-:-:S05]  /*04b0*/  LOP3.LUT R2, R2, 0x1800, RZ, 0xb8, !PT ;  /* 0x0000180002027812 */ /* 0x002fca00078eb8ff */
[----:B------:R5:W-:Y:S02]  /*04c0*/  STS [UR8+0x8], R2 ;  /* 0x00000802ff007988 */ /* 0x000be40008000808 */
.L_x_10:
[----:B------:R-:W-:Y:S05]  /*04d0*/  @P2 BREAK B0 ;  /* 0x0000000000002942 */ /* 0x000fea0003800000 */
[----:B------:R-:W-:Y:S05]  /*04e0*/  @P2 BRA `(.L_x_12) ;  /* 0x0000000000242947 */ /* 0x000fea0003800000 */
[----:B-1-3--:R-:W1:Y:S01]  /*04f0*/  LDS R3, [UR8+0x8] ;  /* 0x00000808ff037984 */ /* 0x00ae620008000800 */
[----:B--2-45:R-:W-:-:S05]  /*0500*/  IMAD.MOV.U32 R2, RZ, RZ, 0x6000 ;  /* 0x00006000ff027424 */ /* 0x034fca00078e00ff */
[----:B-1----:R-:W-:-:S04]  /*0510*/  LOP3.LUT R2, R3, 0x4000, R2, 0xd8, !PT ;  /* 0x0000400003027812 */ /* 0x002fc800078ed802 */
[----:B------:R-:W-:-:S05]  /*0520*/  LOP3.LUT R2, R2, 0x400000, RZ, 0xb8, !PT ;  /* 0x0040000002027812 */ /* 0x000fca00078eb8ff */
[----:B------:R3:W-:Y:S02]  /*0530*/  STS [UR8+0x8], R2 ;  /* 0x00000802ff007988 */ /* 0x0007e40008000808 */
.L_x_11:
[----:B------:R-:W-:Y:S05]  /*0540*/  BSYNC B0 ;  /* 0x0000000000007941 */ /* 0x000fea0003800000 */
.L_x_7:
[----:B-123--:R-:W1:Y:S02]  /*0550*/  @!P2 LDS R2, [UR8+0x8] ;  /* 0x00000808ff02a984 */ /* 0x00ee640008000800 */
[----:B-1----:R-:W-:-:S05]  /*0560*/  @!P2 LOP3.LUT R2, R2, 0x8000, RZ, 0xb8, !PT ;  /* 0x000080000202a812 */ /* 0x002fca00078eb8ff */
[----:B------:R1:W-:Y:S02]  /*0570*/  @!P2 STS [UR8+0x8], R2 ;  /* 0x00000802ff00a988 */ /* 0x0003e40008000808 */
.L_x_12:
[----:B------:R-:W-:Y:S05]  /*0580*/  BSYNC B1 ;  /* 0x0000000000017941 */ /* 0x000fea0003800000 */
.L_x_6:
[----:B------:R-:W-:Y:S05]  /*0590*/  WARPSYNC.ALL ;  /* 0x0000000000007948 */ /* 0x000fea0003800000 */
[----:B------:R-:W-:Y:S05]  /*05a0*/  @P0 BRA `(.L_x_13) ;  /* 0x0000000000280947 */ /* 0x000fea0003800000 */
[----:B-12345:R-:W1:Y:S01]  /*05b0*/  S2R R2, SR_LANEID ;  /* 0x0000000000027919 */ /* 0x03ee620000000000 */
[----:B------:R-:W-:Y:S05]  /*05c0*/  WARPSYNC.ALL ;  /* 0x0000000000007948 */ /* 0x000fea0003800000 */
[----:B-1----:R-:W-:-:S05]  /*05d0*/  IMAD.SHL.U32 R8, R2, 0x4, RZ ;  /* 0x0000000402087824 */ /* 0x002fca00078e00ff */
[----:B------:R-:W1:Y:S01]  /*05e0*/  LDS R9, [R8+UR8] ;  /* 0x0000000808097984 */ /* 0x000e620008000800 */
[----:B------:R-:W-:-:S05]  /*05f0*/  IADD3 R2, P1, R8, UR16, RZ ;  /* 0x0000001008027c10 */ /* 0x000fca000ff3e0ff */
[----:B------:R-:W-:-:S05]  /*0600*/  IMAD.X R3, RZ, RZ, UR17, P1 ;  /* 0x00000011ff037e24 */ /* 0x000fca00088e06ff */
[----:B-1----:R1:W2:Y:S01]  /*0610*/  ATOMG.E.EXCH.STRONG.GPU PT, RZ, [R2], R9 ;  /* 0x0000000902ff73a8 */ /* 0x0022a200041ee100 */
[----:B------:R-:W-:-:S04]  /*0620*/  DEPBAR {5,4,3,2,1,0} ;  /* 0x0000003f0000791a */ /* 0x000fc80000000000 */
[----:B------:R1:W-:Y:S01]  /*0630*/  UTMACCTL.IV [UR16] ;  /* 0x00000000100079b9 */ /* 0x0003e20008000000 */
[----:B------:R-:W-:Y:S01]  /*0640*/  NOP ;  /* 0x0000000000007918 */ /* 0x000fe20000000000 */
.L_x_13:
[----:B------:R-:W-:Y:S05]  /*0650*/  @P0 BRA `(.L_x_14) ;  /* 0x00000000000c0947 */ /* 0x000fea0003800000 */
[----:B------:R0:W-:Y:S01]  /*0660*/  UTMACMDFLUSH ;  /* 0x00000000000079b7 */ /* 0x0001e20000000000 */
[----:B------:R-:W-:Y:S05]  /*0670*/  @P0 BRA `(.L_x_14) ;  /* 0x0000000000040947 */ /* 0x000fea0003800000 */
[----:B------:R-:W-:-:S04]  /*0680*/  DEPBAR.LE SB0, 0x0 ;  /* 0x000080000000791a */ /* 0x000fc80000000000 */
.L_x_14:
[----:B------:R-:W-:Y:S05]  /*0690*/  WARPSYNC.ALL ;  /* 0x0000000000007948 */ /* 0x000fea0003800000 */
[----:B--2---:R-:W-:Y:S06]  /*06a0*/  BAR.SYNC.DEFER_BLOCKING 0x0 ;  /* 0x0000000000007b1d */ /* 0x004fec0000010000 */
[----:B------:R-:W-:Y:S02]  /*06b0*/  BSSY B1, `(.L_x_15) ;  /* 0x000000b000017945 */ /* 0x000fe40003800000 */
[----:B------:R-:W-:Y:S06]  /*06c0*/  BAR.SYNC.DEFER_BLOCKING 0x0 ;  /* 0x0000000000007b1d */ /* 0x000fec0000010000 */
[----:B------:R2:W-:Y:S01]  /*06d0*/  @!P0 STS [R4], RZ ;  /* 0x000000ff04008388 */ /* 0x0005e20000000800 */
[----:B------:R-:W-:Y:S01]  /*06e0*/  NOP ;  /* 0x0000000000007918 */ /* 0x000fe20000000000 */
[----:B------:R-:W-:Y:S05]  /*06f0*/  @P2 BRA `(.L_x_16) ;  /* 0x0000000000182947 */ /* 0x000fea0003800000 */
[----:B-1-345:R-:W1:Y:S01]  /*0700*/  LDS R2, [UR8+0x8] ;  /* 0x00000808ff027984 */ /* 0x03ae620008000800 */
[----:B------:R-:W3:Y:S01]  /*0710*/  LDC.64 R8, c[0x0][0x218] ;  /* 0x00008600ff087b82 */ /* 0x000ee20000000a00 */
[----:B------:R-:W-:Y:S02]  /*0720*/  IMAD.MOV.U32 R3, RZ, RZ, 0x70 ;  /* 0x00000070ff037424 */ /* 0x000fe400078e00ff */
[----:B---3--:R3:W-:Y:S03]  /*0730*/  STS.64 [UR8], R8 ;  /* 0x00000008ff007988 */ /* 0x0087e60008000a08 */
[----:B-1----:R-:W-:-:S05]  /*0740*/  LOP3.LUT R2, R2, 0x10, R3, 0xd8, !PT ;  /* 0x0000001002027812 */ /* 0x002fca00078ed803 */
[----:B------:R3:W-:Y:S02]  /*0750*/  STS [UR8+0x8], R2 ;  /* 0x00000802ff007988 */ /* 0x0007e40008000808 */
.L_x_16:
[----:B-1----:R-:W-:Y:S05]  /*0760*/  BSYNC B1 ;  /* 0x0000000000017941 */ /* 0x002fea0003800000 */
.L_x_15:
[----:B------:R-:W-:Y:S04]  /*0770*/  BSSY B2, `(.L_x_17) ;  /* 0x000000f000027945 */ /* 0x000fe80003800000 */
[----:B------:R-:W-:Y:S04]  /*0780*/  BSSY B1, `(.L_x_18) ;  /* 0x000000c000017945 */ /* 0x000fe80003800000 */
[----:B------:R-:W-:Y:S05]  /*0790*/  @P2 BRA `(.L_x_19) ;  /* 0x0000000000282947 */ /* 0x000fea0003800000 */
[----:B---345:R-:W1:Y:S01]  /*07a0*/  LDS R2, [UR8+0x34] ;  /* 0x00003408ff027984 */ /* 0x038e620008000800 */
[----:B------:R-:W-:Y:S01]  /*07b0*/  IMAD.MOV.U32 R3, RZ, RZ, 0x3f000000 ;  /* 0x3f000000ff037424 */ /* 0x000fe200078e00ff */
[----:B------:R-:W-:Y:S05]  /*07c0*/  @P2 BREAK B1 ;  /* 0x0000000000012942 */ /* 0x000fea0003800000 */
[----:B-1----:R-:W-:-:S05]  /*07d0*/  LOP3.LUT R2, R2, 0xff000000, R3, 0xb8, !PT ;  /* 0xff00000002027812 */ /* 0x002fca00078eb803 */
[----:B------:R1:W-:Y:S01]  /*07e0*/  STS [UR8+0x34], R2 ;  /* 0x00003402ff007988 */ /* 0x0003e20008000808 */
[----:B------:R-:W-:Y:S05]  /*07f0*/  @P2 BRA `(.L_x_20) ;  /* 0x0000000000182947 */ /* 0x000fea0003800000 */
[----:B-1----:R-:W1:Y:S01]  /*0800*/  LDS R2, [UR8+0x38] ;  /* 0x00003808ff027984 */ /* 0x002e620008000800 */
[----:B------:R-:W-:-:S05]  /*0810*/  IMAD.MOV.U32 R3, RZ, RZ, 0x7f ;  /* 0x0000007fff037424 */ /* 0x000fca00078e00ff */
[----:B-1----:R-:W-:-:S05]  /*0820*/  LOP3.LUT R2, R2, 0xff, R3, 0xb8, !PT ;  /* 0x000000ff02027812 */ /* 0x002fca00078eb803 */
[----:B------:R1:W-:Y:S02]  /*0830*/  STS [UR8+0x38], R2 ;  /* 0x00003802ff007988 */ /* 0x0003e40008000808 */
.L_x_19:
[----:B------:R-:W-:Y:S05]  /*0840*/  BSYNC B1 ;  /* 0x0000000000017941 */ /* 0x000fea0003800000 */
.L_x_18:
[----:B------:R1:W-:Y:S02]  /*0850*/  @!P2 STS [UR8+0x20], R5 ;  /* 0x00002005ff00a988 */ /* 0x0003e40008000808 */
.L_x_20:
[----:B------:R-:W-:Y:S05]  /*0860*/  BSYNC B2 ;  /* 0x0000000000027941 */ /* 0x000fea0003800000 */
.L_x_17:
[----:B------:R-:W-:Y:S05]  /*0870*/  WARPSYNC.ALL ;  /* 0x0000000000007948 */ /* 0x000fea0003800000 */
[----:B-1----:R-:W1:Y:S01]  /*0880*/  LDC R5, c[0x0][0x22c] ;  /* 0x00008b00ff057b82 */ /* 0x002e620000000800 */
[----:B------:R-:W-:Y:S01]  /*0890*/  BSSY B2, `(.L_x_21) ;  /* 0x000000b000027945 */ /* 0x000fe20003800000 */
[----:B-1----:R-:W-:-:S03]  /*08a0*/  VIADD R5, R5, 0xffffffff ;  /* 0xffffffff05057836 */ /* 0x002fc60000000000 */
[----:B------:R-:W-:Y:S05]  /*08b0*/  @P2 BRA `(.L_x_22) ;  /* 0x0000000000202947 */ /* 0x000fea0003800000 */
[----:B---345:R-:W1:Y:S01]  /*08c0*/  LDS R2, [UR8+0x1c] ;  /* 0x00001c08ff027984 */ /* 0x038e620008000800 */
[----:B------:R-:W3:Y:S03]  /*08d0*/  LDC.64 R12, c[0x0][0x240] ;  /* 0x00009000ff0c7b82 */ /* 0x000ee60000000a00 */
[----:B------:R4:W-:Y:S01]  /*08e0*/  STS [UR8+0x24], R5 ;  /* 0x00002405ff007988 */ /* 0x0009e20008000808 */
[--C-:B---3--:R-:W-:Y:S02]  /*08f0*/  SHF.R.U32.HI R9, RZ, 0x4, R13.reuse ;  /* 0x00000004ff097819 */ /* 0x108fe4000001160d */
[----:B------:R-:W-:-:S05]  /*0900*/  SHF.R.U64 R3, R12, 0x4, R13 ;  /* 0x000000040c037819 */ /* 0x000fca000000120d */
[----:B------:R4:W-:Y:S01]  /*0910*/  STS [UR8+0xc], R3 ;  /* 0x00000c03ff007988 */ /* 0x0009e20008000808 */
[----:B-1----:R-:W-:-:S05]  /*0920*/  LOP3.LUT R2, R2, 0xf, R9, 0xb8, !PT ;  /* 0x0000000f02027812 */ /* 0x002fca00078eb809 */
[----:B------:R4:W-:Y:S02]  /*0930*/  STS [UR8+0x1c], R2 ;  /* 0x00001c02ff007988 */ /* 0x0009e40008000808 */
.L_x_22:
[----:B------:R-:W-:Y:S05]  /*0940*/  BSYNC B2 ;  /* 0x0000000000027941 */ /* 0x000fea0003800000 */
.L_x_21:
[----:B------:R-:W-:Y:S04]  /*0950*/  BSSY B3, `(.L_x_23) ;  /* 0x000001d000037945 */ /* 0x000fe80003800000 */
[----:B------:R-:W-:Y:S04]  /*0960*/  BSSY B2, `(.L_x_24) ;  /* 0x0000018000027945 */ /* 0x000fe80003800000 */
[----:B------:R-:W-:Y:S05]  /*0970*/  @P2 BRA `(.L_x_25) ;  /* 0x00000000001c2947 */ /* 0x000fea0003800000 */
[----:B---345:R-:W1:Y:S02]  /*0980*/  LDS R2, [UR8+0x34] ;  /* 0x00003408ff027984 */ /* 0x038e640008000800 */
[----:B-1----:R-:W-:-:S05]  /*0990*/  LOP3.LUT R2, R2, 0x7, RZ, 0xb8, !PT ;  /* 0x0000000702027812 */ /* 0x002fca00078eb8ff */
[----:B------:R1:W-:Y:S01]  /*09a0*/  STS [UR8+0x34], R2 ;  /* 0x00003402ff007988 */ /* 0x0003e20008000808 */
[----:B------:R-:W-:Y:S05]  /*09b0*/  @P2 BRA `(.L_x_26) ;  /* 0x00000000001c2947 */ /* 0x000fea0003800000 */
[----:B-1----:R-:W1:Y:S02]  /*09c0*/  LDS R2, [UR8+0x34] ;  /* 0x00003408ff027984 */ /* 0x002e640008000800 */
[----:B-1----:R-:W-:-:S05]  /*09d0*/  LOP3.LUT R2, R2, 0x38, RZ, 0xb8, !PT ;  /* 0x0000003802027812 */ /* 0x002fca00078eb8ff */
[----:B------:R1:W-:Y:S02]  /*09e0*/  STS [UR8+0x34], R2 ;  /* 0x00003402ff007988 */ /* 0x0003e40008000808 */
.L_x_25:
[----:B------:R-:W-:Y:S05]  /*09f0*/  @P2 BRA `(.L_x_27) ;  /* 0x00000000001c2947 */ /* 0x000fea0003800000 */
[----:B-1-345:R-:W1:Y:S02]  /*0a00*/  LDS R2, [UR8+0x8] ;  /* 0x00000808ff027984 */ /* 0x03ae640008000800 */
[----:B-1----:R-:W-:-:S05]  /*0a10*/  LOP3.LUT R2, R2, 0x780, RZ, 0xb8, !PT ;  /* 0x0000078002027812 */ /* 0x002fca00078eb8ff */
[----:B------:R3:W-:Y:S02]  /*0a20*/  STS [UR8+0x8], R2 ;  /* 0x00000802ff007988 */ /* 0x0007e40008000808 */
.L_x_26:
[----:B------:R-:W-:Y:S05]  /*0a30*/  @P2 BRA `(.L_x_28) ;  /* 0x0000000000282947 */ /* 0x000fea0003800000 */
[----:B-1-3--:R-:W1:Y:S02]  /*0a40*/  LDS R2, [UR8+0x8] ;  /* 0x00000808ff027984 */ /* 0x00ae640008000800 */
[----:B-1----:R-:W-:-:S05]  /*0a50*/  LOP3.LUT R2, R2, 0x1800, RZ, 0xb8, !PT ;  /* 0x0000180002027812 */ /* 0x002fca00078eb8ff */
[----:B------:R1:W-:Y:S02]  /*0a60*/  STS [UR8+0x8], R2 ;  /* 0x00000802ff007988 */ /* 0x0003e40008000808 */
.L_x_27:
[----:B------:R-:W-:Y:S05]  /*0a70*/  @P2 BREAK B2 ;  /* 0x0000000000022942 */ /* 0x000fea0003800000 */
[----:B------:R-:W-:Y:S05]  /*0a80*/  @P2 BRA `(.L_x_29) ;  /* 0x0000000000242947 */ /* 0x000fea0003800000 */
[----:B-1-345:R-:W1:Y:S01]  /*0a90*/  LDS R2, [UR8+0x8] ;  /* 0x00000808ff027984 */ /* 0x03ae620008000800 */
[----:B------:R-:W-:-:S05]  /*0aa0*/  IMAD.MOV.U32 R3, RZ, RZ, 0x6000 ;  /* 0x00006000ff037424 */ /* 0x000fca00078e00ff */
[----:B-1----:R-:W-:-:S04]  /*0ab0*/  LOP3.LUT R2, R2, 0x4000, R3, 0xd8, !PT ;  /* 0x0000400002027812 */ /* 0x002fc800078ed803 */
[----:B------:R-:W-:-:S05]  /*0ac0*/  LOP3.LUT R2, R2, 0x400000, RZ, 0xb8, !PT ;  /* 0x0040000002027812 */ /* 0x000fca00078eb8ff */
[----:B------:R4:W-:Y:S02]  /*0ad0*/  STS [UR8+0x8], R2 ;  /* 0x00000802ff007988 */ /* 0x0009e40008000808 */
.L_x_28:
[----:B------:R-:W-:Y:S05]  /*0ae0*/  BSYNC B2 ;  /* 0x0000000000027941 */ /* 0x000fea0003800000 */
.L_x_24:
[----:B-1-34-:R-:W1:Y:S02]  /*0af0*/  @!P2 LDS R2, [UR8+0x8] ;  /* 0x00000808ff02a984 */ /* 0x01ae640008000800 */
[----:B-1----:R-:W-:-:S05]  /*0b00*/  @!P2 LOP3.LUT R2, R2, 0x8000, RZ, 0xb8, !PT ;  /* 0x000080000202a812 */ /* 0x002fca00078eb8ff */
[----:B------:R1:W-:Y:S02]  /*0b10*/  @!P2 STS [UR8+0x8], R2 ;  /* 0x00000802ff00a988 */ /* 0x0003e40008000808 */
.L_x_29:
[----:B------:R-:W-:Y:S05]  /*0b20*/  BSYNC B3 ;  /* 0x0000000000037941 */ /* 0x000fea0003800000 */
.L_x_23:
[----:B------:R-:W-:Y:S05]  /*0b30*/  WARPSYNC.ALL ;  /* 0x0000000000007948 */ /* 0x000fea0003800000 */
[----:B------:R-:W-:-:S04]  /*0b40*/  UIADD3 UR5, UR4, 0x80, URZ ;  /* 0x0000008004057890 */ /* 0x000fc8000fffe03f */
[----:B------:R-:W-:-:S04]  /*0b50*/  UIADD3 UR18, UP0, UR5, UR6, URZ ;  /* 0x0000000605127290 */ /* 0x000fc8000ff1e03f */
[----:B------:R-:W-:Y:S01]  /*0b60*/  ULEA.HI.X.SX32 UR25, UR5, UR7, 0x1, UP0 ;  /* 0x0000000705197291 */ /* 0x000fe200080f0e3f */
[----:B------:R-:W-:Y:S11]  /*0b70*/  @P0 BRA `(.L_x_30) ;  /* 0x00000000002c0947 */ /* 0x000ff60003800000 */
[----:B-1-345:R-:W1:Y:S01]  /*0b80*/  S2R R2, SR_LANEID ;  /* 0x0000000000027919 */ /* 0x03ae620000000000 */
[----:B------:R-:W-:Y:S05]  /*0b90*/  WARPSYNC.ALL ;  /* 0x0000000000007948 */ /* 0x000fea0003800000 */
[----:B-1----:R-:W-:-:S05]  /*0ba0*/  IMAD.SHL.U32 R8, R2, 0x4, RZ ;  /* 0x0000000402087824 */ /* 0x002fca00078e00ff */
[----:B------:R-:W1:Y:S01]  /*0bb0*/  LDS R9, [R8+UR8] ;  /* 0x0000000808097984 */ /* 0x000e620008000800 */
[----:B------:R-:W-:Y:S01]  /*0bc0*/  IADD3 R2, P1, R8, UR18, RZ ;  /* 0x0000001208027c10 */ /* 0x000fe2000ff3e0ff */
[----:B------:R-:W-:-:S04]  /*0bd0*/  UMOV UR19, UR25 ;  /* 0x0000001900137c82 */ /* 0x000fc80008000000 */
[----:B------:R-:W-:-:S05]  /*0be0*/  IMAD.X R3, RZ, RZ, UR25, P1 ;  /* 0x00000019ff037e24 */ /* 0x000fca00088e06ff */
[----:B-1----:R1:W3:Y:S01]  /*0bf0*/  ATOMG.E.EXCH.STRONG.GPU PT, RZ, [R2], R9 ;  /* 0x0000000902ff73a8 */ /* 0x0022e200041ee100 */
[----:B------:R-:W-:-:S04]  /*0c00*/  DEPBAR {5,4,3,2,1,0} ;  /* 0x0000003f0000791a */ /* 0x000fc80000000000 */
[----:B------:R1:W-:Y:S01]  /*0c10*/  UTMACCTL.IV [UR18] ;  /* 0x00000000120079b9 */ /* 0x0003e20008000000 */
[----:B------:R-:W-:Y:S01]  /*0c20*/  NOP ;  /* 0x0000000000007918 */ /* 0x000fe20000000000 */
.L_x_30:
[----:B------:R-:W-:Y:S05]  /*0c30*/  @P0 BRA `(.L_x_31) ;  /* 0x00000000000c0947 */ /* 0x000fea0003800000 */
[----:B------:R0:W-:Y:S01]  /*0c40*/  UTMACMDFLUSH ;  /* 0x00000000000079b7 */ /* 0x0001e20000000000 */
[----:B------:R-:W-:Y:S05]  /*0c50*/  @P0 BRA `(.L_x_31) ;  /* 0x0000000000040947 */ /* 0x000fea0003800000 */
[----:B------:R-:W-:-:S04]  /*0c60*/  DEPBAR.LE SB0, 0x0 ;  /* 0x000080000000791a */ /* 0x000fc80000000000 */
.L_x_31:
[----:B------:R-:W-:Y:S05]  /*0c70*/  WARPSYNC.ALL ;  /* 0x0000000000007948 */ /* 0x000fea0003800000 */
[----:B---3--:R-:W-:Y:S06]  /*0c80*/  BAR.SYNC.DEFER_BLOCKING 0x0 ;  /* 0x0000000000007b1d */ /* 0x008fec0000010000 */
[----:B------:R-:W-:Y:S02]  /*0c90*/  BSSY B3, `(.L_x_32) ;  /* 0x000000b000037945 */ /* 0x000fe40003800000 */
[----:B------:R-:W-:Y:S06]  /*0ca0*/  BAR.SYNC.DEFER_BLOCKING 0x0 ;  /* 0x0000000000007b1d */ /* 0x000fec0000010000 */
[----:B------:R3:W-:Y:S01]  /*0cb0*/  @!P0 STS [R4], RZ ;  /* 0x000000ff04008388 */ /* 0x0007e20000000800 */
[----:B------:R-:W-:Y:S01]  /*0cc0*/  NOP ;  /* 0x0000000000007918 */ /* 0x000fe20000000000 */
[----:B------:R-:W-:Y:S05]  /*0cd0*/  @P2 BRA `(.L_x_33) ;  /* 0x0000000000182947 */ /* 0x000fea0003800000 */
[----:B-1--45:R-:W1:Y:S01]  /*0ce0*/  LDS R2, [UR8+0x8] ;  /* 0x00000808ff027984 */ /* 0x032e620008000800 */
[----:B------:R-:W4:Y:S01]  /*0cf0*/  LDC.64 R8, c[0x0][0x220] ;  /* 0x00008800ff087b82 */ /* 0x000f220000000a00 */
[----:B------:R-:W-:Y:S02]  /*0d00*/  IMAD.MOV.U32 R3, RZ, RZ, 0x70 ;  /* 0x00000070ff037424 */ /* 0x000fe400078e00ff */
[----:B----4-:R4:W-:Y:S03]  /*0d10*/  STS.64 [UR8], R8 ;  /* 0x00000008ff007988 */ /* 0x0109e60008000a08 */
[----:B-1----:R-:W-:-:S05]  /*0d20*/  LOP3.LUT R2, R2, 0x10, R3, 0xd8, !PT ;  /* 0x0000001002027812 */ /* 0x002fca00078ed803 */
[----:B------:R4:W-:Y:S02]  /*0d30*/  STS [UR8+0x8], R2 ;  /* 0x00000802ff007988 */ /* 0x0009e40008000808 */
.L_x_33:
[----:B-1----:R-:W-:Y:S05]  /*0d40*/  BSYNC B3 ;  /* 0x0000000000037941 */ /* 0x002fea0003800000 */
.L_x_32:
[----:B------:R-:W-:Y:S04]  /*0d50*/  BSSY B3, `(.L_x_34) ;  /* 0x0000033000037945 */ /* 0x000fe80003800000 */
[----:B------:R-:W-:Y:S04]  /*0d60*/  BSSY B4, `(.L_x_35) ;  /* 0x000002e000047945 */ /* 0x000fe80003800000 */
[----:B------:R-:W-:Y:S05]  /*0d70*/  @P2 BRA `(.L_x_36) ;  /* 0x0000000000242947 */ /* 0x000fea0003800000 */
[----:B----45:R-:W1:Y:S01]  /*0d80*/  LDS R2, [UR8+0x34] ;  /* 0x00003408ff027984 */ /* 0x030e620008000800 */
[----:B------:R-:W-:-:S05]  /*0d90*/  IMAD.MOV.U32 R3, RZ, RZ, 0x7f000000 ;  /* 0x7f000000ff037424 */ /* 0x000fca00078e00ff */
[----:B-1----:R-:W-:-:S05]  /*0da0*/  LOP3.LUT R2, R2, 0xff000000, R3, 0xb8, !PT ;  /* 0xff00000002027812 */ /* 0x002fca00078eb803 */
[----:B------:R1:W-:Y:S01]  /*0db0*/  STS [UR8+0x34], R2 ;  /* 0x00003402ff007988 */ /* 0x0003e20008000808 */
[----:B------:R-:W-:Y:S05]  /*0dc0*/  @P2 BRA `(.L_x_37) ;  /* 0x0000000000182947 */ /* 0x000fea0003800000 */
[----:B-1----:R-:W1:Y:S01]  /*0dd0*/  LDS R2, [UR8+0x38] ;  /* 0x00003808ff027984 */ /* 0x002e620008000800 */
[----:B------:R-:W-:-:S05]  /*0de0*/  IMAD.MOV.U32 R3, RZ, RZ, 0x7f ;  /* 0x0000007fff037424 */ /* 0x000fca00078e00ff */
[----:B-1----:R-:W-:-:S05]  /*0df0*/  LOP3.LUT R2, R2, 0xff, R3, 0xb8, !PT ;  /* 0x000000ff02027812 */ /* 0x002fca00078eb803 */
[----:B------:R1:W-:Y:S02]  /*0e00*/  STS [UR8+0x38], R2 ;  /* 0x00003802ff007988 */ /* 0x0003e40008000808 */
.L_x_36:
[----:B------:R-:W-:Y:S05]  /*0e10*/  @P2 BRA `(.L_x_38) ;  /* 0x00000000000c2947 */ /* 0x000fea0003800000 */
[----:B------:R1:W-:Y:S02]  /*0e20*/  STS [UR8+0x20], R5 ;  /* 0x00002005ff007988 */ /* 0x0003e40008000808 */
.L_x_37:
[----:B------:R-:W-:Y:S05]  /*0e30*/  @P2 BRA `(.L_x_39) ;  /* 0x0000000000242947 */ /* 0x000fea0003800000 */
[----:B------:R1:W-:Y:S02]  /*0e40*/  STS [UR8+0x24], R6 ;  /* 0x00002406ff007988 */ /* 0x0003e40008000808 */
.L_x_38:
[----:B------:R-:W-:Y:S05]  /*0e50*/  @P2 BRA `(.L_x_40) ;  /* 0x00000000002c2947 */ /* 0x000fea0003800000 */
[----:B-1--45:R-:W1:Y:S01]  /*0e60*/  LDS R2, [UR8+0x1c] ;  /* 0x00001c08ff027984 */ /* 0x032e620008000800 */
[----:B------:R-:W4:Y:S02]  /*0e70*/  LDC.64 R8, c[0x0][0x248] ;  /* 0x00009200ff087b82 */ /* 0x000f240000000a00 */
[--C-:B----4-:R-:W-:Y:S02]  /*0e80*/  SHF.R.U32.HI R5, RZ, 0x4, R9.reuse ;  /* 0x00000004ff057819 */ /* 0x110fe40000011609 */
[----:B------:R-:W-:-:S05]  /*0e90*/  SHF.R.U64 R3, R8, 0x4, R9 ;  /* 0x0000000408037819 */ /* 0x000fca0000001209 */
[----:B------:R4:W-:Y:S01]  /*0ea0*/  STS [UR8+0xc], R3 ;  /* 0x00000c03ff007988 */ /* 0x0009e20008000808 */
[----:B-1----:R-:W-:-:S05]  /*0eb0*/  LOP3.LUT R2, R2, 0xf, R5, 0xb8, !PT ;  /* 0x0000000f02027812 */ /* 0x002fca00078eb805 */
[----:B------:R4:W-:Y:S02]  /*0ec0*/  STS [UR8+0x1c], R2 ;  /* 0x00001c02ff007988 */ /* 0x0009e40008000808 */
.L_x_39:
[----:B------:R-:W-:Y:S05]  /*0ed0*/  @P2 BRA `(.L_x_41) ;  /* 0x00000000001c2947 */ /* 0x000fea0003800000 */
[----:B-1--45:R-:W1:Y:S02]  /*0ee0*/  LDS R2, [UR8+0x34] ;  /* 0x00003408ff027984 */ /* 0x032e640008000800 */
[----:B-1----:R-:W-:-:S05]  /*0ef0*/  LOP3.LUT R2, R2, 0x7, RZ, 0xb8, !PT ;  /* 0x0000000702027812 */ /* 0x002fca00078eb8ff */
[----:B------:R1:W-:Y:S02]  /*0f00*/  STS [UR8+0x34], R2 ;  /* 0x00003402ff007988 */ /* 0x0003e40008000808 */
.L_x_40:
[----:B------:R-:W-:Y:S05]  /*0f10*/  @P2 BRA `(.L_x_42) ;  /* 0x00000000001c2947 */ /* 0x000fea0003800000 */
[----:B-1--45:R-:W1:Y:S02]  /*0f20*/  LDS R2, [UR8+0x34] ;  /* 0x00003408ff027984 */ /* 0x032e640008000800 */
[----:B-1----:R-:W-:-:S05]  /*0f30*/  LOP3.LUT R2, R2, 0x38, RZ, 0xb8, !PT ;  /* 0x0000003802027812 */ /* 0x002fca00078eb8ff */
[----:B------:R1:W-:Y:S02]  /*0f40*/  STS [UR8+0x34], R2 ;  /* 0x00003402ff007988 */ /* 0x0003e40008000808 */
.L_x_41:
[----:B------:R-:W-:Y:S05]  /*0f50*/  @P2 BRA `(.L_x_43) ;  /* 0x00000000001c2947 */ /* 0x000fea0003800000 */
[----:B-1--45:R-:W1:Y:S02]  /*0f60*/  LDS R2, [UR8+0x8] ;  /* 0x00000808ff027984 */ /* 0x032e640008000800 */
[----:B-1----:R-:W-:-:S05]  /*0f70*/  LOP3.LUT R2, R2, 0x780, RZ, 0xb8, !PT ;  /* 0x0000078002027812 */ /* 0x002fca00078eb8ff */
[----:B------:R1:W-:Y:S02]  /*0f80*/  STS [UR8+0x8], R2 ;  /* 0x00000802ff007988 */ /* 0x0003e40008000808 */
.L_x_42:
[----:B------:R-:W-:Y:S05]  /*0f90*/  @P2 BRA `(.L_x_44) ;  /* 0x0000000000282947 */ /* 0x000fea0003800000 */
[----:B-1--45:R-:W1:Y:S02]  /*0fa0*/  LDS R2, [UR8+0x8] ;  /* 0x00000808ff027984 */ /* 0x032e640008000800 */
[----:B-1----:R-:W-:-:S05]  /*0fb0*/  LOP3.LUT R2, R2, 0x1800, RZ, 0xb8, !PT ;  /* 0x0000180002027812 */ /* 0x002fca00078eb8ff */
[----:B------:R1:W-:Y:S02]  /*0fc0*/  STS [UR8+0x8], R2 ;  /* 0x00000802ff007988 */ /* 0x0003e40008000808 */
.L_x_43:
[----:B------:R-:W-:Y:S05]  /*0fd0*/  @P2 BREAK B4 ;  /* 0x0000000000042942 */ /* 0x000fea0003800000 */
[----:B------:R-:W-:Y:S05]  /*0fe0*/  @P2 BRA `(.L_x_45) ;  /* 0x0000000000242947 */ /* 0x000fea0003800000 */
[----:B-1--45:R-:W1:Y:S01]  /*0ff0*/  LDS R2, [UR8+0x8] ;  /* 0x00000808ff027984 */ /* 0x032e620008000800 */
[----:B------:R-:W-:-:S05]  /*1000*/  IMAD.MOV.U32 R3, RZ, RZ, 0x6000 ;  /* 0x00006000ff037424 */ /* 0x000fca00078e00ff */
[----:B-1----:R-:W-:-:S04]  /*1010*/  LOP3.LUT R2, R2, 0x6000, R3, 0xd8, !PT ;  /* 0x0000600002027812 */ /* 0x002fc800078ed803 */
[----:B------:R-:W-:-:S05]  /*1020*/  LOP3.LUT R2, R2, 0x400000, RZ, 0xb8, !PT ;  /* 0x0040000002027812 */ /* 0x000fca00078eb8ff */
[----:B------:R1:W-:Y:S02]  /*1030*/  STS [UR8+0x8], R2 ;  /* 0x00000802ff007988 */ /* 0x0003e40008000808 */
.L_x_44:
[----:B------:R-:W-:Y:S05]  /*1040*/  BSYNC B4 ;  /* 0x0000000000047941 */ /* 0x000fea0003800000 */
.L_x_35:
[----:B-1--45:R-:W1:Y:S02]  /*1050*/  @!P2 LDS R2, [UR8+0x8] ;  /* 0x00000808ff02a984 */ /* 0x032e640008000800 */
[----:B-1----:R-:W-:-:S05]  /*1060*/  @!P2 LOP3.LUT R2, R2, 0x8000, RZ, 0xb8, !PT ;  /* 0x000080000202a812 */ /* 0x002fca00078eb8ff */
[----:B------:R1:W-:Y:S02]  /*1070*/  @!P2 STS [UR8+0x8], R2 ;  /* 0x00000802ff00a988 */ /* 0x0003e40008000808 */
.L_x_45:
[----:B------:R-:W-:Y:S05]  /*1080*/  BSYNC B3 ;  /* 0x0000000000037941 */ /* 0x000fea0003800000 */
.L_x_34:
[----:B------:R-:W-:Y:S05]  /*1090*/  WARPSYNC.ALL ;  /* 0x0000000000007948 */ /* 0x000fea0003800000 */
[----:B------:R-:W-:Y:S01]  /*10a0*/  UIADD3 UR4, UR4, 0x100, URZ ;  /* 0x0000010004047890 */ /* 0x000fe2000fffe03f */
[----:B------:R-:W-:Y:S02]  /*10b0*/  ISETP.GE.AND P1, PT, R14, 0x1, PT ;  /* 0x000000010e00780c */ /* 0x000fe40003f26270 */
[----:B------:R-:W-:Y:S02]  /*10c0*/  CS2R R24, SRZ ;  /* 0x0000000000187805 */ /* 0x000fe4000001ff00 */
[----:B------:R-:W-:Y:S01]  /*10d0*/  CS2R R26, SRZ ;  /* 0x00000000001a7805 */ /* 0x000fe2000001ff00 */
[----:B------:R-:W-:Y:S01]  /*10e0*/  UIADD3 UR19, UP0, UR4, UR6, URZ ;  /* 0x0000000604137290 */ /* 0x000fe2000ff1e03f */
[----:B------:R-:W-:-:S02]  /*10f0*/  CS2R R28, SRZ ;  /* 0x00000000001c7805 */ /* 0x000fc4000001ff00 */
[----:B------:R-:W-:Y:S02]  /*1100*/  CS2R R30, SRZ ;  /* 0x00000000001e7805 */ /* 0x000fe4000001ff00 */
[----:B------:R-:W-:Y:S01]  /*1110*/  CS2R R32, SRZ ;  /* 0x0000000000207805 */ /* 0x000fe2000001ff00 */
[----:B------:R-:W-:Y:S01]  /*1120*/  ULEA.HI.X.SX32 UR24, UR4, UR7, 0x1, UP0 ;  /* 0x0000000704187291 */ /* 0x000fe200080f0e3f */
[----:B------:R-:W-:Y:S02]  /*1130*/  CS2R R34, SRZ ;  /* 0x0000000000227805 */ /* 0x000fe4000001ff00 */
[----:B------:R-:W-:Y:S02]  /*1140*/  CS2R R36, SRZ ;  /* 0x0000000000247805 */ /* 0x000fe4000001ff00 */
[----:B------:R-:W-:Y:S02]  /*1150*/  CS2R R38, SRZ ;  /* 0x0000000000267805 */ /* 0x000fe4000001ff00 */
[----:B------:R-:W-:-:S02]  /*1160*/  CS2R R40, SRZ ;  /* 0x0000000000287805 */ /* 0x000fc4000001ff00 */
[----:B------:R-:W-:Y:S02]  /*1170*/  CS2R R42, SRZ ;  /* 0x00000000002a7805 */ /* 0x000fe4000001ff00 */
[----:B------:R-:W-:Y:S02]  /*1180*/  CS2R R44, SRZ ;  /* 0x00000000002c7805 */ /* 0x000fe4000001ff00 */
[----:B------:R-:W-:Y:S02]  /*1190*/  CS2R R46, SRZ ;  /* 0x00000000002e7805 */ /* 0x000fe4000001ff00 */
[----:B------:R-:W-:Y:S02]  /*11a0*/  CS2R R48, SRZ ;  /* 0x0000000000307805 */ /* 0x000fe4000001ff00 */
[----:B------:R-:W-:Y:S02]  /*11b0*/  CS2R R50, SRZ ;  /* 0x0000000000327805 */ /* 0x000fe4000001ff00 */
[----:B------:R-:W-:-:S02]  /*11c0*/  CS2R R52, SRZ ;  /* 0x0000000000347805 */ /* 0x000fc4000001ff00 */
[----:B------:R-:W-:Y:S02]  /*11d0*/  CS2R R54, SRZ ;  /* 0x0000000000367805 */ /* 0x000fe4000001ff00 */
[----:B------:R-:W-:Y:S02]  /*11e0*/  CS2R R56, SRZ ;  /* 0x0000000000387805 */ /* 0x000fe4000001ff00 */
[----:B------:R-:W-:Y:S01]  /*11f0*/  CS2R R58, SRZ ;  /* 0x00000000003a7805 */ /* 0x000fe2000001ff00 */
[----:B------:R-:W-:Y:S01]  /*1200*/  IMAD.MOV.U32 R60, RZ, RZ, RZ ;  /* 0x000000ffff3c7224 */ /* 0x000fe200078e00ff */
[----:B------:R-:W-:Y:S06]  /*1210*/  @P0 BRA `(.L_x_46) ;  /* 0x0000000000300947 */ /* 0x000fec0003800000 */
[----:B-1--45:R-:W2:Y:S01]  /*1220*/  S2R R2, SR_LANEID ;  /* 0x0000000000027919 */ /* 0x032ea20000000000 */
[----:B------:R-:W-:Y:S05]  /*1230*/  WARPSYNC.ALL ;  /* 0x0000000000007948 */ /* 0x000fea0003800000 */
[----:B--23--:R-:W-:-:S05]  /*1240*/  IMAD.SHL.U32 R4, R2, 0x4, RZ ;  /* 0x0000000402047824 */ /* 0x00cfca00078e00ff */
[----:B------:R-:W1:Y:S01]  /*1250*/  LDS R5, [R4+UR8] ;  /* 0x0000000804057984 */ /* 0x000e620008000800 */
[----:B------:R-:W-:Y:S01]  /*1260*/  IADD3 R2, P3, R4, UR19, RZ ;  /* 0x0000001304027c10 */ /* 0x000fe2000ff7e0ff */
[----:B------:R-:W-:-:S04]  /*1270*/  UMOV UR4, UR19 ;  /* 0x0000001300047c82 */ /* 0x000fc80008000000 */
[----:B------:R-:W-:Y:S01]  /*1280*/  IMAD.X R3, RZ, RZ, UR24, P3 ;  /* 0x00000018ff037e24 */ /* 0x000fe200098e06ff */
[----:B------:R-:W-:-:S04]  /*1290*/  UMOV UR5, UR24 ;  /* 0x0000001800057c82 */ /* 0x000fc80008000000 */
[----:B-1----:R1:W2:Y:S01]  /*12a0*/  ATOMG.E.EXCH.STRONG.GPU PT, RZ, [R2], R5 ;  /* 0x0000000502ff73a8 */ /* 0x0022a200041ee100 */
[----:B------:R-:W-:-:S04]  /*12b0*/  DEPBAR {5,4,3,2,1,0} ;  /* 0x0000003f0000791a */ /* 0x000fc80000000000 */
[----:B------:R1:W-:Y:S01]  /*12c0*/  UTMACCTL.IV [UR4] ;  /* 0x00000000040079b9 */ /* 0x0003e20008000000 */
[----:B------:R-:W-:Y:S01]  /*12d0*/  NOP ;  /* 0x0000000000007918 */ /* 0x000fe20000000000 */
.L_x_46:
[----:B------:R-:W-:Y:S05]  /*12e0*/  @P0 BRA `(.L_x_47) ;  /* 0x00000000000c0947 */ /* 0x000fea0003800000 */
[----:B------:R0:W-:Y:S01]  /*12f0*/  UTMACMDFLUSH ;  /* 0x00000000000079b7 */ /* 0x0001e20000000000 */
[----:B------:R-:W-:Y:S05]  /*1300*/  @P0 BRA `(.L_x_47) ;  /* 0x0000000000040947 */ /* 0x000fea0003800000 */
[----:B------:R-:W-:-:S04]  /*1310*/  DEPBAR.LE SB0, 0x0 ;  /* 0x000080000000791a */ /* 0x000fc80000000000 */
.L_x_47:
[----:B------:R-:W-:Y:S05]  /*1320*/  WARPSYNC.ALL ;  /* 0x0000000000007948 */ /* 0x000fea0003800000 */
[----:B--2---:R-:W-:Y:S01]  /*1330*/  BAR.SYNC.DEFER_BLOCKING 0x0 ;  /* 0x0000000000007b1d */ /* 0x004fe20000010000 */
[----:B------:R-:W-:Y:S01]  /*1340*/  USHF.L.U32 UR11, UR27, 0x7, URZ ;  /* 0x000000071b0b7899 */ /* 0x000fe2000800063f */
[----:B------:R-:W-:Y:S01]  /*1350*/  IMAD.MOV.U32 R61, RZ, RZ, RZ ;  /* 0x000000ffff3d7224 */ /* 0x000fe200078e00ff */
[----:B------:R-:W-:Y:S01]  /*1360*/  USHF.L.U32 UR23, UR26, 0x7, URZ ;  /* 0x000000071a177899 */ /* 0x000fe2000800063f */
[----:B------:R-:W-:Y:S02]  /*1370*/  CS2R R62, SRZ ;  /* 0x00000000003e7805 */ /* 0x000fe4000001ff00 */
[----:B------:R-:W-:Y:S01]  /*1380*/  CS2R R64, SRZ ;  /* 0x0000000000407805 */ /* 0x000fe2000001ff00 */
[----:B------:R-:W-:Y:S01]  /*1390*/  VOTEU.ALL UP0, P2 ;  /* 0x00000000003f7886 */ /* 0x000fe20001000000 */
[----:B-1----:R-:W-:Y:S01]  /*13a0*/  UMOV UR4, 0x1 ;  /* 0x0000000100047882 */ /* 0x002fe20000000000 */
[----:B------:R-:W-:-:S02]  /*13b0*/  CS2R R66, SRZ ;  /* 0x0000000000427805 */ /* 0x000fc4000001ff00 */
[----:B------:R-:W-:Y:S02]  /*13c0*/  CS2R R68, SRZ ;  /* 0x0000000000447805 */ /* 0x000fe4000001ff00 */
[----:B------:R-:W-:Y:S01]  /*13d0*/  CS2R R70, SRZ ;  /* 0x0000000000467805 */ /* 0x000fe2000001ff00 */
[----:B------:R-:W-:-:S04]  /*13e0*/  @!UP0 UIADD3 UR4, -UR4, 0x100000, URZ ;  /* 0x0010000004048890 */ /* 0x000fc8000fffe13f */
[----:B------:R-:W-:Y:S02]  /*13f0*/  @!UP0 USHF.L.U32 UR5, UR4, 0xb, URZ ;  /* 0x0000000b04058899 */ /* 0x000fe4000800063f */
[----:B------:R-:W-:Y:S01]  /*1400*/  @!UP0 USHF.L.U32 UR4, UR4, 0x1, URZ ;  /* 0x0000000104048899 */ /* 0x000fe2000800063f */
[----:B------:R-:W-:Y:S01]  /*1410*/  CS2R R72, SRZ ;  /* 0x0000000000487805 */ /* 0x000fe2000001ff00 */
[----:B------:R-:W-:Y:S01]  /*1420*/  VOTEU.ALL UP0, P2 ;  /* 0x00000000003f7886 */ /* 0x000fe20001000000 */
[----:B------:R-:W-:Y:S02]  /*1430*/  CS2R R74, SRZ ;  /* 0x00000000004a7805 */ /* 0x000fe4000001ff00 */
[----:B------:R-:W-:Y:S02]  /*1440*/  CS2R R76, SRZ ;  /* 0x00000000004c7805 */ /* 0x000fe4000001ff00 */
[----:B------:R-:W-:Y:S02]  /*1450*/  CS2R R78, SRZ ;  /* 0x00000000004e7805 */ /* 0x000fe4000001ff00 */
[----:B------:R-:W-:-:S02]  /*1460*/  CS2R R80, SRZ ;  /* 0x0000000000507805 */ /* 0x000fc4000001ff00 */
[----:B------:R-:W-:Y:S02]  /*1470*/  CS2R R82, SRZ ;  /* 0x0000000000527805 */ /* 0x000fe4000001ff00 */
[----:B------:R-:W-:Y:S02]  /*1480*/  CS2R R84, SRZ ;  /* 0x0000000000547805 */ /* 0x000fe4000001ff00 */
[----:B------:R-:W-:Y:S01]  /*1490*/  CS2R R86, SRZ ;  /* 0x0000000000567805 */ /* 0x000fe2000001ff00 */
[----:B------:R-:W1:Y:S02]  /*14a0*/  FENCE.VIEW.ASYNC.S ;  /* 0x00000000000073c6 */ /* 0x000e640000000000 */
[----:B-1----:R1:W2:Y:S01]  /*14b0*/  @!UP0 SYNCS.EXCH.64 URZ, [UR8+0x4000], UR4 ;  /* 0x00400004083f85b2 */ /* 0x0022a20008000100 */
[----:B------:R-:W-:Y:S05]  /*14c0*/  @!P1 BRA `(.L_x_48) ;  /* 0x0000000400709947 */ /* 0x000fea0003800000 */
[----:B----45:R-:W-:Y:S01]  /*14d0*/  SHF.R.U32.HI R2, RZ, 0x5, R0 ;  /* 0x00000005ff027819 */ /* 0x030fe20000011600 */
[----:B-1----:R-:W-:Y:S01]  /*14e0*/  UIADD3 UR4, UR8, 0x2000, URZ ;  /* 0x0000200008047890 */ /* 0x002fe2000fffe03f */
[----:B------:R-:W-:Y:S02]  /*14f0*/  CS2R R24, SRZ ;  /* 0x0000000000187805 */ /* 0x000fe4000001ff00 */
[----:B------:R-:W-:Y:S02]  /*1500*/  CS2R R26, SRZ ;  /* 0x00000000001a7805 */ /* 0x000fe4000001ff00 */
[----:B------:R-:W-:Y:S01]  /*1510*/  R2UR UR32, R2 ;  /* 0x00000000022072ca */ /* 0x000fe200000e0000 */
[----:B------:R-:W-:Y:S01]  /*1520*/  USHF.R.U32.HI UR4, URZ, 0x4, UR4 ;  /* 0x000000043f047899 */ /* 0x000fe20008011604 */
[----:B------:R-:W-:Y:S02]  /*1530*/  CS2R R28, SRZ ;  /* 0x00000000001c7805 */ /* 0x000fe4000001ff00 */
[----:B------:R-:W-:-:S02]  /*1540*/  CS2R R30, SRZ ;  /* 0x00000000001e7805 */ /* 0x000fc4000001ff00 */
[----:B------:R-:W-:Y:S01]  /*1550*/  CS2R R32, SRZ ;  /* 0x0000000000207805 */ /* 0x000fe2000001ff00 */
[----:B------:R-:W-:Y:S01]  /*1560*/  USGXT.U32 UR4, UR4, 0xe ;  /* 0x0000000e0404789a */ /* 0x000fe20008000000 */
[----:B------:R-:W-:Y:S02]  /*1570*/  CS2R R34, SRZ ;  /* 0x0000000000227805 */ /* 0x000fe4000001ff00 */
        /* <DEDUP_REMOVED lines=25> */
[----:B------:R-:W-:Y:S01]  /*1710*/  CS2R R86, SRZ ;  /* 0x0000000000567805 */ /* 0x000fe2000001ff00 */
[----:B------:R-:W-:Y:S01]  /*1720*/  UMOV UR14, 0xfffffffe ;  /* 0xfffffffe000e7882 */ /* 0x000fe20000000000 */
[----:B------:R-:W-:Y:S01]  /*1730*/  UMOV UR15, 0x7fffffdf ;  /* 0x7fffffdf000f7882 */ /* 0x000fe20000000000 */
[----:B------:R-:W-:Y:S01]  /*1740*/  UMOV UR5, URZ ;  /* 0x0000003f00057c82 */ /* 0x000fe20008000000 */
[----:B------:R-:W-:Y:S01]  /*1750*/  UMOV UR10, URZ ;  /* 0x0000003f000a7c82 */ /* 0x000fe20008000000 */
[----:B------:R-:W-:-:S12]  /*1760*/  UIADD3.64 UR14, UR4, -UR14, URZ ;  /* 0x8000000e040e7297 */ /* 0x000fd8000fffe03f */
.L_x_50:
[----:B--2---:R-:W-:Y:S01]  /*1770*/  BAR.SYNC.DEFER_BLOCKING 0x0 ;  /* 0x0000000000007b1d */ /* 0x004fe20000010000 */
[----:B------:R-:W-:Y:S01]  /*1780*/  @!P2 IMAD.MOV.U32 R2, RZ, RZ, 0x4000 ;  /* 0x00004000ff02a424 */ /* 0x000fe200078e00ff */
[----:B------:R-:W-:Y:S02]  /*1790*/  ELECT P0, URZ, PT ;  /* 0x00000000003f782f */ /* 0x000fe40003800000 */
[----:B------:R-:W-:Y:S02]  /*17a0*/  ELECT P1, URZ, PT ;  /* 0x00000000003f782f */ /* 0x000fe40003820000 */
[C---:B------:R-:W-:Y:S01]  /*17b0*/  ISETP.LT.U32.AND P0, PT, R7.reuse, 0x20, P0 ;  /* 0x000000200700780c */ /* 0x040fe20000701070 */
[----:B------:R-:W-:Y:S01]  /*17c0*/  UMOV UR22, UR10 ;  /* 0x0000000a00167c82 */ /* 0x000fe20008000000 */
[----:B------:R-:W-:-:S11]  /*17d0*/  ISETP.LT.U32.AND P1, PT, R7, 0x20, P1 ;  /* 0x000000200700780c */ /* 0x000fd60000f21070 */
[----:B------:R-:W-:Y:S01]  /*17e0*/  VOTEU.ANY UP0, P0 ;  /* 0x00000000003f7886 */ /* 0x000fe20000000100 */
[----:B------:R-:W-:Y:S01]  /*17f0*/  VOTEU.ANY UP2, P0 ;  /* 0x00000000003f7886 */ /* 0x000fe20000040100 */
[----:B------:R-:W-:Y:S01]  /*1800*/  VOTEU.ANY UP1, P1 ;  /* 0x00000000003f7886 */ /* 0x000fe20000820100 */
[----:B------:R-:W-:Y:S01]  /*1810*/  VOTEU.ANY UP3, P1 ;  /* 0x00000000003f7886 */ /* 0x000fe20000860100 */
[----:B------:R1:W-:Y:S01]  /*1820*/  @!P2 SYNCS.ARRIVE.TRANS64 RZ, [UR8+0x4000], R2 ;  /* 0x00400002ffffa9a7 */ /* 0x0003e20008000008 */
[----:B------:R2:W-:Y:S06]  /*1830*/  MEMBAR.ALL.CTA ;  /* 0x0000000000007992 */ /* 0x0005ec0000008000 */
[----:B--2---:R-:W2:Y:S01]  /*1840*/  FENCE.VIEW.ASYNC.S ;  /* 0x00000000000073c6 */ /* 0x004ea20000000000 */
[----:B------:R-:W-:Y:S01]  /*1850*/  @UP0 UIADD3 UR9, UR8, 0x4000, URZ ;  /* 0x0000400008090890 */ /* 0x000fe2000fffe03f */
[----:B------:R-:W-:Y:S01]  /*1860*/  @UP0 UMOV UR6, UR16 ;  /* 0x0000001000060c82 */ /* 0x000fe20008000000 */
[----:B------:R-:W-:Y:S01]  /*1870*/  @UP0 UMOV UR7, UR17 ;  /* 0x0000001100070c82 */ /* 0x000fe20008000000 */
[----:B------:R-:W-:-:S02]  /*1880*/  @UP1 UIADD3 UR20, UR8, 0x2000, URZ ;  /* 0x0000200008141890 */ /* 0x000fc4000fffe03f */
[----:B------:R-:W-:Y:S01]  /*1890*/  @UP1 UIADD3 UR21, UR8, 0x4000, URZ ;  /* 0x0000400008151890 */ /* 0x000fe2000fffe03f */
[----:B-1----:R-:W-:Y:S01]  /*18a0*/  SHF.L.U32 R2, R10, 0x1f, RZ ;  /* 0x0000001f0a027819 */ /* 0x002fe200000006ff */
[----:B------:R-:W-:Y:S01]  /*18b0*/  @UP1 UMOV UR12, UR18 ;  /* 0x00000012000c1c82 */ /* 0x000fe20008000000 */
[----:B------:R-:W-:Y:S01]  /*18c0*/  @UP1 UMOV UR13, UR25 ;  /* 0x00000019000d1c82 */ /* 0x000fe20008000000 */
[----:B--2---:R-:W-:Y:S06]  /*18d0*/  BAR.SYNC.DEFER_BLOCKING 0x0 ;  /* 0x0000000000007b1d */ /* 0x004fec0000010000 */
[----:B------:R1:W-:Y:S02]  /*18e0*/  @UP2 UTMALDG.2D [UR8], [UR6] ;  /* 0x00000008060025b4 */ /* 0x0003e40008008000 */
[----:B------:R-:W-:Y:S06]  /*18f0*/  BAR.SYNC.DEFER_BLOCKING 0x0 ;  /* 0x0000000000007b1d */ /* 0x000fec0000010000 */
[----:B------:R1:W-:Y:S02]  /*1900*/  @UP3 UTMALDG.2D [UR20], [UR12] ;  /* 0x000000140c0035b4 */ /* 0x0003e40008008000 */
[----:B------:R-:W-:Y:S06]  /*1910*/  BAR.SYNC.DEFER_BLOCKING 0x0 ;  /* 0x0000000000007b1d */ /* 0x000fec0000010000 */
[----:B------:R-:W2:Y:S02]  /*1920*/  SYNCS.PHASECHK.TRANS64.TRYWAIT P0, [UR8+0x4000], R2 ;  /* 0x00400002ff0075a7 */ /* 0x000ea40008000148 */
[----:B-12---:R-:W-:Y:S05]  /*1930*/  @!P0 BRA `(.L_x_49) ;  /* 0x0000000400dc8947 */ /* 0x006fea0003800000 */
.L_x_51:
[----:B------:R-:W-:Y:S01]  /*1940*/  USHF.L.U32 UR6, UR32, 0x6, URZ ;  /* 0x0000000620067899 */ /* 0x000fe2000800063f */
[----:B------:R-:W-:Y:S02]  /*1950*/  WARPGROUP.DEPBAR.LE gsb0, 0x0 ;  /* 0x00008000000079c5 */ /* 0x000fe40000010000 */
[----:B------:R-:W-:Y:S01]  /*1960*/  WARPGROUP.ARRIVE ;  /* 0x00000000000079c5 */ /* 0x000fe20000000000 */
[----:B------:R-:W-:Y:S01]  /*1970*/  ULOP3.LUT UR6, UR6, 0x100, URZ, 0xc0, !UPT ;  /* 0x0000010006067892 */ /* 0x000fe2000f8ec03f */
[----:B------:R-:W1:Y:S01]  /*1980*/  LDC R2, c[0x0][0x230] ;  /* 0x00008c00ff027b82 */ /* 0x000e620000000800 */
[----:B------:R-:W-:Y:S01]  /*1990*/  UMOV UR30, UR4 ;  /* 0x00000004001e7c82 */ /* 0x000fe20008000000 */
[----:B------:R-:W-:Y:S01]  /*19a0*/  UMOV UR31, 0x80000020 ;  /* 0x80000020001f7882 */ /* 0x000fe20000000000 */
[----:B------:R-:W-:Y:S01]  /*19b0*/  ULEA.HI UR6, UR8, UR6, URZ, 0x1c ;  /* 0x0000000608067291 */ /* 0x000fe2000f8fe03f */
[----:B------:R-:W-:Y:S01]  /*19c0*/  LOP3.LUT R10, R10, 0x1, RZ, 0x3c, !PT ;  /* 0x000000010a0a7812 */ /* 0x000fe200078e3cff */
[----:B------:R-:W-:Y:S01]  /*19d0*/  UMOV UR29, 0x80000020 ;  /* 0x80000020001d7882 */ /* 0x000fe20000000000 */
[----:B------:R-:W-:-:S02]  /*19e0*/  UIADD3 UR10, UR10, 0x40, URZ ;  /* 0x000000400a0a7890 */ /* 0x000fc4000fffe03f */
[----:B------:R-:W-:Y:S01]  /*19f0*/  ULOP3.LUT UR6, UR6, 0x3fff, URZ, 0xc0, !UPT ;  /* 0x00003fff06067892 */ /* 0x000fe2000f8ec03f */
[----:B------:R-:W-:Y:S01]  /*1a00*/  UMOV UR12, 0xfffffffe ;  /* 0xfffffffe000c7882 */ /* 0x000fe20000000000 */
[----:B------:R-:W-:Y:S01]  /*1a10*/  UMOV UR13, 0x7fffffdf ;  /* 0x7fffffdf000d7882 */ /* 0x000fe20000000000 */
[----:B------:R-:W-:Y:S02]  /*1a20*/  UMOV UR7, URZ ;  /* 0x0000003f00077c82 */ /* 0x000fe40008000000 */
[----:B------:R-:W-:Y:S02]  /*1a30*/  UIADD3.64 UR12, UR6, -UR12, URZ ;  /* 0x8000000c060c7297 */ /* 0x000fe4000fffe03f */
[----:B------:R-:W-:Y:S02]  /*1a40*/  UMOV UR28, UR6 ;  /* 0x00000006001c7c82 */ /* 0x000fe40008000000 */
[----:B------:R-:W-:Y:S01]  /*1a50*/  QGMMA.64x128x32.F32.E4M3.E4M3 R24, gdesc[UR28], R24 ;  /* 0x01e000001c1879f3 */ /* 0x000fe20008700818 */
[----:B-1----:R-:W-:-:S11]  /*1a60*/  ISETP.LE.AND P0, PT, R2, UR10, PT ;  /* 0x0000000a02007c0c */ /* 0x002fd6000bf03270 */
[----:B------:R-:W-:Y:S02]  /*1a70*/  QGMMA.64x128x32.F32.E4M3.E4M3 R24, gdesc[UR12], R24, gsb0 ;  /* 0x01e000000c1879f3 */ /* 0x000fe40008000818 */
[----:B------:R-:W-:Y:S05]  /*1a80*/  @!P0 BRA `(.L_x_50) ;  /* 0xfffffffc00388947 */ /* 0x000fea000383ffff */
.L_x_48:
[----:B------:R-:W-:Y:S02]  /*1a90*/  WARPGROUP.DEPBAR.LE gsb0, 0x0 ;  /* 0x00008000000079c5 */ /* 0x000fe40000010000 */
[----:B--2---:R-:W-:Y:S01]  /*1aa0*/  BAR.SYNC.DEFER_BLOCKING 0x0 ;  /* 0x0000000000007b1d */ /* 0x004fe20000010000 */
[C---:B----45:R-:W-:Y:S01]  /*1ab0*/  IMAD.SHL.U32 R2, R0.reuse, 0x40, RZ ;  /* 0x0000004000027824 */ /* 0x070fe200078e00ff */
[C---:B------:R-:W-:Y:S01]  /*1ac0*/  LOP3.LUT R3, R0.reuse, 0x1c, RZ, 0xc0, !PT ;  /* 0x0000001c00037812 */ /* 0x040fe200078ec0ff */
[----:B---3--:R-:W-:Y:S01]  /*1ad0*/  IMAD.SHL.U32 R4, R0, 0x2, RZ ;  /* 0x0000000200047824 */ /* 0x008fe200078e00ff */
[----:B------:R-:W-:Y:S02]  /*1ae0*/  ELECT P0, URZ, PT ;  /* 0x00000000003f782f */ /* 0x000fe40003800000 */
[----:B------:R-:W-:Y:S01]  /*1af0*/  F2FP.SATFINITE.E4M3.F32.PACK_AB_MERGE_C R24, R25, R24, RZ ;  /* 0x000000181918723e */ /* 0x000fe200048070ff */
[----:B------:R-:W-:Y:S01]  /*1b00*/  UMOV UR9, UR23 ;  /* 0x0000001700097c82 */ /* 0x000fe20008000000 */
[----:B------:R-:W-:Y:S01]  /*1b10*/  LOP3.LUT R2, R2, 0x3800, RZ, 0xc0, !PT ;  /* 0x0000380002027812 */ /* 0x000fe200078ec0ff */
[----:B------:R-:W-:Y:S01]  /*1b20*/  UMOV UR10, UR11 ;  /* 0x0000000b000a7c82 */ /* 0x000fe20008000000 */
[----:B------:R-:W-:-:S02]  /*1b30*/  LOP3.LUT R4, R4, 0x6, RZ, 0xc0, !PT ;  /* 0x0000000604047812 */ /* 0x000fc400078ec0ff */
[----:B------:R-:W-:Y:S01]  /*1b40*/  F2FP.SATFINITE.E4M3.F32.PACK_AB_MERGE_C R26, R27, R26, RZ ;  /* 0x0000001a1b1a723e */ /* 0x000fe200048070ff */
[----:B------:R-:W-:Y:S01]  /*1b50*/  IMAD R2, R3, 0x20, R2 ;  /* 0x0000002003027824 */ /* 0x000fe200078e0202 */
[----:B------:R-:W-:Y:S01]  /*1b60*/  F2FP.SATFINITE.E4M3.F32.PACK_AB_MERGE_C R28, R29, R28, RZ ;  /* 0x0000001c1d1c723e */ /* 0x000fe200048070ff */
[----:B------:R-:W-:Y:S01]  /*1b70*/  IMAD R3, R3, 0x4, R4 ;  /* 0x0000000403037824 */ /* 0x000fe200078e0204 */
[----:B------:R-:W-:Y:S02]  /*1b80*/  F2FP.SATFINITE.E4M3.F32.PACK_AB_MERGE_C R30, R31, R30, RZ ;  /* 0x0000001e1f1e723e */ /* 0x000fe400048070ff */
[----:B------:R-:W-:Y:S01]  /*1b90*/  F2FP.SATFINITE.E4M3.F32.PACK_AB_MERGE_C R32, R33, R32, RZ ;  /* 0x000000202120723e */ /* 0x000fe200048070ff */
[----:B------:R-:W-:Y:S01]  /*1ba0*/  IMAD.IADD R3, R2, 0x1, R3 ;  /* 0x0000000102037824 */ /* 0x000fe200078e0203 */
[----:B------:R-:W-:Y:S02]  /*1bb0*/  F2FP.SATFINITE.E4M3.F32.PACK_AB_MERGE_C R34, R35, R34, RZ ;  /* 0x000000222322723e */ /* 0x000fe400048070ff */
[----:B------:R-:W-:-:S02]  /*1bc0*/  F2FP.SATFINITE.E4M3.F32.PACK_AB_MERGE_C R36, R37, R36, RZ ;  /* 0x000000242524723e */ /* 0x000fc400048070ff */
[----:B------:R-:W-:Y:S01]  /*1bd0*/  F2FP.SATFINITE.E4M3.F32.PACK_AB_MERGE_C R38, R39, R38, RZ ;  /* 0x000000262726723e */ /* 0x000fe200048070ff */
[----:B------:R-:W2:Y:S01]  /*1be0*/  @!P2 SYNCS.CCTL.IV [UR8+0x4000] ;  /* 0x00400000ff00a9b1 */ /* 0x000ea20008000008 */
[----:B------:R-:W-:Y:S01]  /*1bf0*/  ISETP.LT.U32.AND P0, PT, R7, 0x20, P0 ;  /* 0x000000200700780c */ /* 0x000fe20000701070 */
[----:B--2---:R-:W-:Y:S01]  /*1c00*/  STS.U16 [R3+UR8], R24 ;  /* 0x0000001803007988 */ /* 0x004fe20008000408 */
[----:B------:R-:W-:Y:S02]  /*1c10*/  LOP3.LUT R5, R3, 0x10, RZ, 0x3c, !PT ;  /* 0x0000001003057812 */ /* 0x000fe400078e3cff */
[----:B------:R-:W-:Y:S01]  /*1c20*/  F2FP.SATFINITE.E4M3.F32.PACK_AB_MERGE_C R40, R41, R40, RZ ;  /* 0x000000282928723e */ /* 0x000fe200048070ff */
[----:B------:R-:W-:Y:S01]  /*1c30*/  STS.U16 [R3+UR8+0x400], R26 ;  /* 0x0004001a03007988 */ /* 0x000fe20008000408 */
[----:B------:R-:W-:Y:S02]  /*1c40*/  F2FP.SATFINITE.E4M3.F32.PACK_AB_MERGE_C R42, R43, R42, RZ ;  /* 0x0000002a2b2a723e */ /* 0x000fe400048070ff */
[----:B------:R-:W-:Y:S01]  /*1c50*/  F2FP.SATFINITE.E4M3.F32.PACK_AB_MERGE_C R44, R45, R44, RZ ;  /* 0x0000002c2d2c723e */ /* 0x000fe200048070ff */
[----:B------:R-:W-:Y:S01]  /*1c60*/  STS.U16 [R3+UR8+0x8], R28 ;  /* 0x0000081c03007988 */ /* 0x000fe20008000408 */
[----:B------:R-:W-:-:S02]  /*1c70*/  F2FP.SATFINITE.E4M3.F32.PACK_AB_MERGE_C R46, R47, R46, RZ ;  /* 0x0000002e2f2e723e */ /* 0x000fc400048070ff */
[----:B------:R-:W-:Y:S01]  /*1c80*/  LOP3.LUT R7, R3, 0x20, RZ, 0x3c, !PT ;  /* 0x0000002003077812 */ /* 0x000fe200078e3cff */
[----:B------:R-:W-:Y:S01]  /*1c90*/  STS.U16 [R3+UR8+0x408], R30 ;  /* 0x0004081e03007988 */ /* 0x000fe20008000408 */
[----:B------:R-:W-:Y:S01]  /*1ca0*/  F2FP.SATFINITE.E4M3.F32.PACK_AB_MERGE_C R48, R49, R48, RZ ;  /* 0x000000303130723e */ /* 0x000fe200048070ff */
[----:B------:R-:W-:Y:S01]  /*1cb0*/  VOTEU.ANY UP0, P0 ;  /* 0x00000000003f7886 */ /* 0x000fe20000000100 */
[----:B------:R-:W-:Y:S01]  /*1cc0*/  F2FP.SATFINITE.E4M3.F32.PACK_AB_MERGE_C R50, R51, R50, RZ ;  /* 0x000000323332723e */ /* 0x000fe200048070ff */
[----:B------:R-:W-:Y:S01]  /*1cd0*/  STS.U16 [R5+UR8], R32 ;  /* 0x0000002005007988 */ /* 0x000fe20008000408 */
[----:B------:R-:W-:Y:S01]  /*1ce0*/  F2FP.SATFINITE.E4M3.F32.PACK_AB_MERGE_C R52, R53, R52, RZ ;  /* 0x000000343534723e */ /* 0x000fe200048070ff */
[----:B------:R-:W-:Y:S01]  /*1cf0*/  VOTEU.ANY UP1, P0 ;  /* 0x00000000003f7886 */ /* 0x000fe20000020100 */
[----:B------:R-:W-:Y:S01]  /*1d00*/  F2FP.SATFINITE.E4M3.F32.PACK_AB_MERGE_C R54, R55, R54, RZ ;  /* 0x000000363736723e */ /* 0x000fe200048070ff */
[----:B------:R-:W-:Y:S01]  /*1d10*/  STS.U16 [R5+UR8+0x400], R34 ;  /* 0x0004002205007988 */ /* 0x000fe20008000408 */
[----:B------:R-:W-:Y:S01]  /*1d20*/  LOP3.LUT R9, R3, 0x30, RZ, 0x3c, !PT ;  /* 0x0000003003097812 */ /* 0x000fe200078e3cff */
[----:B-1----:R-:W-:Y:S01]  /*1d30*/  @UP0 UMOV UR4, UR19 ;  /* 0x0000001300040c82 */ /* 0x002fe20008000000 */
[----:B------:R-:W-:Y:S01]  /*1d40*/  F2FP.SATFINITE.E4M3.F32.PACK_AB_MERGE_C R56, R57, R56, RZ ;  /* 0x000000383938723e */ /* 0x000fe200048070ff */
[----:B------:R-:W-:Y:S01]  /*1d50*/  STS.U16 [R5+UR8+0x8], R36 ;  /* 0x0000082405007988 */ /* 0x000fe20008000408 */
[----:B------:R-:W-:Y:S01]  /*1d60*/  F2FP.SATFINITE.E4M3.F32.PACK_AB_MERGE_C R58, R59, R58, RZ ;  /* 0x0000003a3b3a723e */ /* 0x000fe200048070ff */
[----:B------:R-:W-:Y:S01]  /*1d70*/  @UP0 UMOV UR5, UR24 ;  /* 0x0000001800050c82 */ /* 0x000fe20008000000 */
[----:B------:R-:W-:Y:S01]  /*1d80*/  F2FP.SATFINITE.E4M3.F32.PACK_AB_MERGE_C R60, R61, R60, RZ ;  /* 0x0000003c3d3c723e */ /* 0x000fe200048070ff */
[----:B------:R1:W-:Y:S01]  /*1d90*/  STS.U16 [R5+UR8+0x408], R38 ;  /* 0x0004082605007988 */ /* 0x0003e20008000408 */
[----:B------:R-:W-:-:S02]  /*1da0*/  F2FP.SATFINITE.E4M3.F32.PACK_AB_MERGE_C R62, R63, R62, RZ ;  /* 0x0000003e3f3e723e */ /* 0x000fc400048070ff */
[----:B------:R-:W-:Y:S01]  /*1db0*/  LOP3.LUT R11, R3, 0x40, RZ, 0x3c, !PT ;  /* 0x00000040030b7812 */ /* 0x000fe200078e3cff */
[----:B------:R-:W-:Y:S01]  /*1dc0*/  STS.U16 [R7+UR8], R40 ;  /* 0x0000002807007988 */ /* 0x000fe20008000408 */
[----:B------:R-:W-:Y:S02]  /*1dd0*/  F2FP.SATFINITE.E4M3.F32.PACK_AB_MERGE_C R64, R65, R64, RZ ;  /* 0x000000404140723e */ /* 0x000fe400048070ff */
[----:B------:R-:W-:Y:S01]  /*1de0*/  F2FP.SATFINITE.E4M3.F32.PACK_AB_MERGE_C R66, R67, R66, RZ ;  /* 0x000000424342723e */ /* 0x000fe200048070ff */
[----:B------:R-:W-:Y:S01]  /*1df0*/  STS.U16 [R7+UR8+0x400], R42 ;  /* 0x0004002a07007988 */ /* 0x000fe20008000408 */
[----:B------:R-:W-:Y:S02]  /*1e00*/  F2FP.SATFINITE.E4M3.F32.PACK_AB_MERGE_C R68, R69, R68, RZ ;  /* 0x000000444544723e */ /* 0x000fe400048070ff */
[----:B------:R-:W-:Y:S01]  /*1e10*/  F2FP.SATFINITE.E4M3.F32.PACK_AB_MERGE_C R70, R71, R70, RZ ;  /* 0x000000464746723e */ /* 0x000fe200048070ff */
[----:B------:R-:W-:Y:S01]  /*1e20*/  STS.U16 [R7+UR8+0x8], R44 ;  /* 0x0000082c07007988 */ /* 0x000fe20008000408 */
[----:B-1----:R-:W-:-:S02]  /*1e30*/  LOP3.LUT R5, R3, 0x50, RZ, 0x3c, !PT ;  /* 0x0000005003057812 */ /* 0x002fc400078e3cff */
[----:B------:R-:W-:Y:S01]  /*1e40*/  F2FP.SATFINITE.E4M3.F32.PACK_AB_MERGE_C R72, R73, R72, RZ ;  /* 0x000000484948723e */ /* 0x000fe200048070ff */
[----:B------:R1:W-:Y:S01]  /*1e50*/  STS.U16 [R7+UR8+0x408], R46 ;  /* 0x0004082e07007988 */ /* 0x0003e20008000408 */
[----:B------:R-:W-:Y:S02]  /*1e60*/  F2FP.SATFINITE.E4M3.F32.PACK_AB_MERGE_C R74, R75, R74, RZ ;  /* 0x0000004a4b4a723e */ /* 0x000fe400048070ff */
[----:B------:R-:W-:Y:S01]  /*1e70*/  F2FP.SATFINITE.E4M3.F32.PACK_AB_MERGE_C R76, R77, R76, RZ ;  /* 0x0000004c4d4c723e */ /* 0x000fe200048070ff */
[----:B------:R-:W-:Y:S01]  /*1e80*/  STS.U16 [R9+UR8], R48 ;  /* 0x0000003009007988 */ /* 0x000fe20008000408 */
[----:B------:R-:W-:Y:S02]  /*1e90*/  F2FP.SATFINITE.E4M3.F32.PACK_AB_MERGE_C R78, R79, R78, RZ ;  /* 0x0000004e4f4e723e */ /* 0x000fe400048070ff */
[----:B------:R-:W-:Y:S01]  /*1ea0*/  F2FP.SATFINITE.E4M3.F32.PACK_AB_MERGE_C R80, R81, R80, RZ ;  /* 0x000000505150723e */ /* 0x000fe200048070ff */
[----:B------:R-:W-:Y:S01]  /*1eb0*/  STS.U16 [R9+UR8+0x400], R50 ;  /* 0x0004003209007988 */ /* 0x000fe20008000408 */
[----:B------:R-:W-:-:S02]  /*1ec0*/  F2FP.SATFINITE.E4M3.F32.PACK_AB_MERGE_C R82, R83, R82, RZ ;  /* 0x000000525352723e */ /* 0x000fc400048070ff */
[----:B-1----:R-:W-:Y:S01]  /*1ed0*/  LOP3.LUT R7, R3, 0x60, RZ, 0x3c, !PT ;  /* 0x0000006003077812 */ /* 0x002fe200078e3cff */
[----:B------:R-:W-:Y:S01]  /*1ee0*/  STS.U16 [R9+UR8+0x8], R52 ;  /* 0x0000083409007988 */ /* 0x000fe20008000408 */
[----:B------:R-:W-:Y:S02]  /*1ef0*/  F2FP.SATFINITE.E4M3.F32.PACK_AB_MERGE_C R84, R85, R84, RZ ;  /* 0x000000545554723e */ /* 0x000fe400048070ff */
[----:B------:R-:W-:Y:S01]  /*1f00*/  F2FP.SATFINITE.E4M3.F32.PACK_AB_MERGE_C R86, R87, R86, RZ ;  /* 0x000000565756723e */ /* 0x000fe200048070ff */
[----:B------:R-:W-:Y:S01]  /*1f10*/  STS.U16 [R9+UR8+0x408], R54 ;  /* 0x0004083609007988 */ /* 0x000fe20008000408 */
[----:B------:R-:W-:-:S03]  /*1f20*/  LOP3.LUT R3, R3, 0x70, RZ, 0x3c, !PT ;  /* 0x0000007003037812 */ /* 0x000fc600078e3cff */
[----:B------:R-:W-:Y:S04]  /*1f30*/  STS.U16 [R11+UR8], R56 ;  /* 0x000000380b007988 */ /* 0x000fe80008000408 */
[----:B------:R-:W-:Y:S04]  /*1f40*/  STS.U16 [R11+UR8+0x400], R58 ;  /* 0x0004003a0b007988 */ /* 0x000fe80008000408 */
[----:B------:R-:W-:Y:S04]  /*1f50*/  STS.U16 [R11+UR8+0x8], R60 ;  /* 0x0000083c0b007988 */ /* 0x000fe80008000408 */
[----:B------:R-:W-:Y:S04]  /*1f60*/  STS.U16 [R11+UR8+0x408], R62 ;  /* 0x0004083e0b007988 */ /* 0x000fe80008000408 */
        /* <DEDUP_REMOVED lines=11> */
[----:B------:R-:W-:Y:S01]  /*2020*/  STS.U16 [R3+UR8+0x408], R86 ;  /* 0x0004085603007988 */ /* 0x000fe20008000408 */
[----:B------:R1:W-:Y:S06]  /*2030*/  MEMBAR.ALL.CTA ;  /* 0x0000000000007992 */ /* 0x0003ec0000008000 */
[----:B-1----:R-:W1:Y:S02]  /*2040*/  FENCE.VIEW.ASYNC.S ;  /* 0x00000000000073c6 */ /* 0x002e640000000000 */
[----:B-1----:R-:W-:Y:S06]  /*2050*/  BAR.SYNC.DEFER_BLOCKING 0x0 ;  /* 0x0000000000007b1d */ /* 0x002fec0000010000 */
[----:B------:R1:W-:Y:S01]  /*2060*/  @UP1 UTMASTG.2D [UR8], [UR4] ;  /* 0x00000008040013b5 */ /* 0x0003e20008008000 */
[----:B------:R0:W-:Y:S01]  /*2070*/  UTMACMDFLUSH ;  /* 0x00000000000079b7 */ /* 0x0001e20000000000 */
[----:B------:R-:W-:-:S04]  /*2080*/  DEPBAR.LE SB0, 0x0 ;  /* 0x000080000000791a */ /* 0x000fc80000000000 */
[----:B------:R-:W-:Y:S06]  /*2090*/  BAR.SYNC.DEFER_BLOCKING 0x0 ;  /* 0x0000000000007b1d */ /* 0x000fec0000010000 */
[----:B-1----:R-:W-:Y:S05]  /*20a0*/  EXIT ;  /* 0x000000000000794d */ /* 0x002fea0003800000 */
.L_x_49:
[----:B------:R-:W1:Y:S02]  /*20b0*/  SYNCS.PHASECHK.TRANS64.TRYWAIT P0, [UR8+0x4000], R2 ;  /* 0x00400002ff0075a7 */ /* 0x000e640008000148 */
[----:B-1----:R-:W-:Y:S05]  /*20c0*/  @!P0 BRA `(.L_x_49) ;  /* 0xfffffffc00f88947 */ /* 0x002fea000383ffff */
[----:B------:R-:W-:Y:S05]  /*20d0*/  BRA `(.L_x_51) ;  /* 0xfffffff800187947 */ /* 0x000fea000383ffff */
.L_x_52:
[----:B------:R-:W-:-:S00]  /*20e0*/  BRA `(.L_x_52) ;  /* 0xfffffffc00fc7947 */ /* 0x000fc0000383ffff */
[----:B------:R-:W-:-:S00]  /*20f0*/  NOP ;  /* 0x0000000000007918 */ /* 0x000fc00000000000 */
        /* <DEDUP_REMOVED lines=8> */
.L_x_53:


//--------------------- .nv.shared.gluon_wgmma    --------------------------
	.section	.nv.shared.gluon_wgmma,"aw",@nobits
	.sectionflags	@""
	.align	16
	.zero		1024


//--------------------- .nv.shared.reserved.0     --------------------------
	.section	.nv.shared.reserved.0,"aw",@nobits
	.weak		__nv_reservedSMEM_offset_0_alias
	.size		__nv_reservedSMEM_offset_0_alias, 0, 0
	.other		__nv_reservedSMEM_offset_0_alias,@"STO_CUDA_RESERVED_SHARED STV_DEFAULT"
__nv_reservedSMEM_offset_0_alias:
	.zero		0


//--------------------- .nv.constant0.gluon_wgmma --------------------------
	.section	.nv.constant0.gluon_wgmma,"a",@progbits
	.sectionflags	@""
	.align	4
.nv.constant0.gluon_wgmma:
	.zero		608


//--------------------- SYMBOLS --------------------------

	.type		.nv.reservedSmem.offset0,@object
	.size		.nv.reservedSmem.offset0,0x4
